//
// Generated by NVIDIA NVVM Compiler
//
// Compiler Build ID: CL-36424714
// Cuda compilation tools, release 13.0, V13.0.88
// Based on NVVM 20.0.0
//

.version 9.0
.target sm_100
.address_size 64

	// .globl	_Z19rms_norm_f32_kernelPKfS0_Pfif
.shared .align 4 .b8 _ZZ16block_reduce_sumfE6shared[128];
// _ZZ19rms_norm_f32_kernelPKfS0_PfifE7inv_rms has been demoted
// _ZZ24rms_norm_f32_vec4_kernelPKfS0_PfifE7inv_rms has been demoted
// _ZZ23rms_norm_f16_f32_kernelPK6__halfPKfPfifE7inv_rms has been demoted

.visible .entry _Z19rms_norm_f32_kernelPKfS0_Pfif(
	.param .u64 .ptr .align 1 _Z19rms_norm_f32_kernelPKfS0_Pfif_param_0,
	.param .u64 .ptr .align 1 _Z19rms_norm_f32_kernelPKfS0_Pfif_param_1,
	.param .u64 .ptr .align 1 _Z19rms_norm_f32_kernelPKfS0_Pfif_param_2,
	.param .u32 _Z19rms_norm_f32_kernelPKfS0_Pfif_param_3,
	.param .f32 _Z19rms_norm_f32_kernelPKfS0_Pfif_param_4
)
{
	.reg .pred 	%p<19>;
	.reg .b32 	%r<41>;
	.reg .b32 	%f<44>;
	.reg .b64 	%rd<19>;
	// demoted variable
	.shared .align 4 .f32 _ZZ19rms_norm_f32_kernelPKfS0_PfifE7inv_rms;
	ld.param.u64 	%rd7, [_Z19rms_norm_f32_kernelPKfS0_Pfif_param_0];
	ld.param.u64 	%rd5, [_Z19rms_norm_f32_kernelPKfS0_Pfif_param_1];
	ld.param.u64 	%rd6, [_Z19rms_norm_f32_kernelPKfS0_Pfif_param_2];
	ld.param.u32 	%r9, [_Z19rms_norm_f32_kernelPKfS0_Pfif_param_3];
	ld.param.f32 	%f9, [_Z19rms_norm_f32_kernelPKfS0_Pfif_param_4];
	cvta.to.global.u64 	%rd8, %rd7;
	mov.u32 	%r10, %ctaid.x;
	mul.lo.s32 	%r11, %r9, %r10;
	cvt.s64.s32 	%rd1, %r11;
	mul.wide.s32 	%rd9, %r11, 4;
	add.s64 	%rd2, %rd8, %rd9;
	mov.u32 	%r40, %tid.x;
	setp.ge.s32 	%p1, %r40, %r9;
	mov.f32 	%f42, 0f00000000;
	@%p1 bra 	$L__BB0_3;
	mov.f32 	%f42, 0f00000000;
	mov.u32 	%r2, %ntid.x;
	mov.u32 	%r39, %r40;
$L__BB0_2:
	mul.wide.s32 	%rd10, %r39, 4;
	add.s64 	%rd11, %rd2, %rd10;
	ld.global.nc.f32 	%f12, [%rd11];
	fma.rn.f32 	%f42, %f12, %f12, %f42;
	add.s32 	%r39, %r39, %r2;
	setp.lt.s32 	%p2, %r39, %r9;
	@%p2 bra 	$L__BB0_2;
$L__BB0_3:
	and.b32  	%r5, %r40, 31;
	mov.b32 	%r12, %f42;
	shfl.sync.bfly.b32	%r13|%p3, %r12, 16, 31, -1;
	mov.b32 	%f13, %r13;
	add.f32 	%f14, %f42, %f13;
	mov.b32 	%r14, %f14;
	shfl.sync.bfly.b32	%r15|%p4, %r14, 8, 31, -1;
	mov.b32 	%f15, %r15;
	add.f32 	%f16, %f14, %f15;
	mov.b32 	%r16, %f16;
	shfl.sync.bfly.b32	%r17|%p5, %r16, 4, 31, -1;
	mov.b32 	%f17, %r17;
	add.f32 	%f18, %f16, %f17;
	mov.b32 	%r18, %f18;
	shfl.sync.bfly.b32	%r19|%p6, %r18, 2, 31, -1;
	mov.b32 	%f19, %r19;
	add.f32 	%f20, %f18, %f19;
	mov.b32 	%r20, %f20;
	shfl.sync.bfly.b32	%r21|%p7, %r20, 1, 31, -1;
	mov.b32 	%f21, %r21;
	add.f32 	%f4, %f20, %f21;
	setp.ne.s32 	%p8, %r5, 0;
	@%p8 bra 	$L__BB0_5;
	shr.u32 	%r22, %r40, 3;
	mov.u32 	%r23, _ZZ16block_reduce_sumfE6shared;
	add.s32 	%r24, %r23, %r22;
	st.shared.f32 	[%r24], %f4;
$L__BB0_5:
	bar.sync 	0;
	mov.u32 	%r6, %ntid.x;
	shr.u32 	%r25, %r6, 5;
	setp.ge.u32 	%p9, %r40, %r25;
	mov.f32 	%f43, 0f00000000;
	@%p9 bra 	$L__BB0_7;
	shl.b32 	%r26, %r5, 2;
	mov.u32 	%r27, _ZZ16block_reduce_sumfE6shared;
	add.s32 	%r28, %r27, %r26;
	ld.shared.f32 	%f43, [%r28];
$L__BB0_7:
	setp.gt.u32 	%p10, %r40, 31;
	@%p10 bra 	$L__BB0_10;
	mov.b32 	%r29, %f43;
	shfl.sync.bfly.b32	%r30|%p11, %r29, 16, 31, -1;
	mov.b32 	%f23, %r30;
	add.f32 	%f24, %f43, %f23;
	mov.b32 	%r31, %f24;
	shfl.sync.bfly.b32	%r32|%p12, %r31, 8, 31, -1;
	mov.b32 	%f25, %r32;
	add.f32 	%f26, %f24, %f25;
	mov.b32 	%r33, %f26;
	shfl.sync.bfly.b32	%r34|%p13, %r33, 4, 31, -1;
	mov.b32 	%f27, %r34;
	add.f32 	%f28, %f26, %f27;
	mov.b32 	%r35, %f28;
	shfl.sync.bfly.b32	%r36|%p14, %r35, 2, 31, -1;
	mov.b32 	%f29, %r36;
	add.f32 	%f30, %f28, %f29;
	mov.b32 	%r37, %f30;
	shfl.sync.bfly.b32	%r38|%p15, %r37, 1, 31, -1;
	mov.b32 	%f31, %r38;
	add.f32 	%f7, %f30, %f31;
	setp.ne.s32 	%p16, %r40, 0;
	@%p16 bra 	$L__BB0_10;
	cvt.rn.f32.s32 	%f32, %r9;
	div.rn.f32 	%f33, %f7, %f32;
	add.f32 	%f34, %f9, %f33;
	sqrt.rn.f32 	%f35, %f34;
	rcp.rn.f32 	%f36, %f35;
	st.shared.f32 	[_ZZ19rms_norm_f32_kernelPKfS0_PfifE7inv_rms], %f36;
$L__BB0_10:
	setp.ge.s32 	%p17, %r40, %r9;
	bar.sync 	0;
	@%p17 bra 	$L__BB0_13;
	ld.shared.f32 	%f8, [_ZZ19rms_norm_f32_kernelPKfS0_PfifE7inv_rms];
	cvta.to.global.u64 	%rd3, %rd5;
	cvta.to.global.u64 	%rd4, %rd6;
$L__BB0_12:
	cvt.s64.s32 	%rd12, %r40;
	mul.wide.s32 	%rd13, %r40, 4;
	add.s64 	%rd14, %rd2, %rd13;
	ld.global.nc.f32 	%f37, [%rd14];
	mul.f32 	%f38, %f37, %f8;
	add.s64 	%rd15, %rd3, %rd13;
	ld.global.nc.f32 	%f39, [%rd15];
	mul.f32 	%f40, %f38, %f39;
	add.s64 	%rd16, %rd12, %rd1;
	shl.b64 	%rd17, %rd16, 2;
	add.s64 	%rd18, %rd4, %rd17;
	st.global.f32 	[%rd18], %f40;
	add.s32 	%r40, %r40, %r6;
	setp.lt.s32 	%p18, %r40, %r9;
	@%p18 bra 	$L__BB0_12;
$L__BB0_13:
	ret;

}
	// .globl	_Z24rms_norm_f32_vec4_kernelPKfS0_Pfif
.visible .entry _Z24rms_norm_f32_vec4_kernelPKfS0_Pfif(
	.param .u64 .ptr .align 1 _Z24rms_norm_f32_vec4_kernelPKfS0_Pfif_param_0,
	.param .u64 .ptr .align 1 _Z24rms_norm_f32_vec4_kernelPKfS0_Pfif_param_1,
	.param .u64 .ptr .align 1 _Z24rms_norm_f32_vec4_kernelPKfS0_Pfif_param_2,
	.param .u32 _Z24rms_norm_f32_vec4_kernelPKfS0_Pfif_param_3,
	.param .f32 _Z24rms_norm_f32_vec4_kernelPKfS0_Pfif_param_4
)
{
	.reg .pred 	%p<27>;
	.reg .b32 	%r<115>;
	.reg .b32 	%f<171>;
	.reg .b64 	%rd<50>;
	// demoted variable
	.shared .align 4 .f32 _ZZ24rms_norm_f32_vec4_kernelPKfS0_PfifE7inv_rms;
	ld.param.u64 	%rd13, [_Z24rms_norm_f32_vec4_kernelPKfS0_Pfif_param_0];
	ld.param.u64 	%rd14, [_Z24rms_norm_f32_vec4_kernelPKfS0_Pfif_param_1];
	ld.param.u64 	%rd15, [_Z24rms_norm_f32_vec4_kernelPKfS0_Pfif_param_2];
	ld.param.u32 	%r44, [_Z24rms_norm_f32_vec4_kernelPKfS0_Pfif_param_3];
	ld.param.f32 	%f13, [_Z24rms_norm_f32_vec4_kernelPKfS0_Pfif_param_4];
	cvta.to.global.u64 	%rd16, %rd15;
	cvta.to.global.u64 	%rd1, %rd14;
	cvta.to.global.u64 	%rd2, %rd13;
	mov.u32 	%r45, %ctaid.x;
	mul.lo.s32 	%r1, %r44, %r45;
	mul.wide.s32 	%rd17, %r1, 4;
	add.s64 	%rd3, %rd2, %rd17;
	add.s64 	%rd4, %rd16, %rd17;
	shr.s32 	%r46, %r44, 31;
	shr.u32 	%r47, %r46, 30;
	add.s32 	%r48, %r44, %r47;
	shr.s32 	%r2, %r48, 2;
	mov.u32 	%r114, %tid.x;
	setp.ge.s32 	%p1, %r114, %r2;
	mov.f32 	%f169, 0f00000000;
	@%p1 bra 	$L__BB1_7;
	mov.u32 	%r4, %ntid.x;
	add.s32 	%r49, %r114, %r4;
	max.u32 	%r50, %r2, %r49;
	setp.lt.u32 	%p2, %r49, %r2;
	selp.u32 	%r51, 1, 0, %p2;
	add.s32 	%r52, %r49, %r51;
	sub.s32 	%r53, %r50, %r52;
	div.u32 	%r54, %r53, %r4;
	add.s32 	%r5, %r54, %r51;
	and.b32  	%r55, %r5, 3;
	setp.eq.s32 	%p3, %r55, 3;
	mov.f32 	%f169, 0f00000000;
	mov.u32 	%r104, %r114;
	@%p3 bra 	$L__BB1_4;
	mul.wide.u32 	%rd18, %r114, 16;
	add.s64 	%rd20, %rd18, %rd17;
	add.s64 	%rd48, %rd2, %rd20;
	mul.wide.u32 	%rd6, %r4, 16;
	add.s32 	%r56, %r5, 1;
	and.b32  	%r57, %r56, 3;
	neg.s32 	%r102, %r57;
	mov.f32 	%f169, 0f00000000;
	mov.u32 	%r104, %r114;
$L__BB1_3:
	.pragma "nounroll";
	ld.global.nc.v4.f32 	{%f18, %f19, %f20, %f21}, [%rd48];
	mul.f32 	%f22, %f19, %f19;
	fma.rn.f32 	%f23, %f18, %f18, %f22;
	fma.rn.f32 	%f24, %f20, %f20, %f23;
	fma.rn.f32 	%f25, %f21, %f21, %f24;
	add.f32 	%f169, %f169, %f25;
	add.s32 	%r104, %r104, %r4;
	add.s64 	%rd48, %rd48, %rd6;
	add.s32 	%r102, %r102, 1;
	setp.ne.s32 	%p4, %r102, 0;
	@%p4 bra 	$L__BB1_3;
$L__BB1_4:
	setp.lt.u32 	%p5, %r5, 3;
	@%p5 bra 	$L__BB1_7;
	shl.b32 	%r58, %r4, 1;
	add.s32 	%r107, %r104, %r58;
	shl.b32 	%r13, %r4, 2;
	mad.lo.s32 	%r106, %r4, 3, %r104;
	add.s32 	%r105, %r4, %r104;
$L__BB1_6:
	mul.wide.u32 	%rd21, %r104, 16;
	add.s64 	%rd22, %rd3, %rd21;
	ld.global.nc.v4.f32 	{%f26, %f27, %f28, %f29}, [%rd22];
	mul.f32 	%f30, %f27, %f27;
	fma.rn.f32 	%f31, %f26, %f26, %f30;
	fma.rn.f32 	%f32, %f28, %f28, %f31;
	fma.rn.f32 	%f33, %f29, %f29, %f32;
	add.f32 	%f34, %f169, %f33;
	add.s32 	%r59, %r104, %r4;
	mul.wide.u32 	%rd23, %r105, 16;
	add.s64 	%rd24, %rd3, %rd23;
	ld.global.nc.v4.f32 	{%f35, %f36, %f37, %f38}, [%rd24];
	mul.f32 	%f39, %f36, %f36;
	fma.rn.f32 	%f40, %f35, %f35, %f39;
	fma.rn.f32 	%f41, %f37, %f37, %f40;
	fma.rn.f32 	%f42, %f38, %f38, %f41;
	add.f32 	%f43, %f34, %f42;
	add.s32 	%r60, %r59, %r4;
	mul.wide.u32 	%rd25, %r107, 16;
	add.s64 	%rd26, %rd3, %rd25;
	ld.global.nc.v4.f32 	{%f44, %f45, %f46, %f47}, [%rd26];
	mul.f32 	%f48, %f45, %f45;
	fma.rn.f32 	%f49, %f44, %f44, %f48;
	fma.rn.f32 	%f50, %f46, %f46, %f49;
	fma.rn.f32 	%f51, %f47, %f47, %f50;
	add.f32 	%f52, %f43, %f51;
	add.s32 	%r61, %r60, %r4;
	mul.wide.u32 	%rd27, %r106, 16;
	add.s64 	%rd28, %rd3, %rd27;
	ld.global.nc.v4.f32 	{%f53, %f54, %f55, %f56}, [%rd28];
	mul.f32 	%f57, %f54, %f54;
	fma.rn.f32 	%f58, %f53, %f53, %f57;
	fma.rn.f32 	%f59, %f55, %f55, %f58;
	fma.rn.f32 	%f60, %f56, %f56, %f59;
	add.f32 	%f169, %f52, %f60;
	add.s32 	%r104, %r61, %r4;
	add.s32 	%r107, %r107, %r13;
	add.s32 	%r106, %r106, %r13;
	add.s32 	%r105, %r105, %r13;
	setp.lt.s32 	%p6, %r104, %r2;
	@%p6 bra 	$L__BB1_6;
$L__BB1_7:
	and.b32  	%r24, %r114, 31;
	mov.b32 	%r62, %f169;
	shfl.sync.bfly.b32	%r63|%p7, %r62, 16, 31, -1;
	mov.b32 	%f61, %r63;
	add.f32 	%f62, %f169, %f61;
	mov.b32 	%r64, %f62;
	shfl.sync.bfly.b32	%r65|%p8, %r64, 8, 31, -1;
	mov.b32 	%f63, %r65;
	add.f32 	%f64, %f62, %f63;
	mov.b32 	%r66, %f64;
	shfl.sync.bfly.b32	%r67|%p9, %r66, 4, 31, -1;
	mov.b32 	%f65, %r67;
	add.f32 	%f66, %f64, %f65;
	mov.b32 	%r68, %f66;
	shfl.sync.bfly.b32	%r69|%p10, %r68, 2, 31, -1;
	mov.b32 	%f67, %r69;
	add.f32 	%f68, %f66, %f67;
	mov.b32 	%r70, %f68;
	shfl.sync.bfly.b32	%r71|%p11, %r70, 1, 31, -1;
	mov.b32 	%f69, %r71;
	add.f32 	%f8, %f68, %f69;
	setp.ne.s32 	%p12, %r24, 0;
	@%p12 bra 	$L__BB1_9;
	shr.u32 	%r72, %r114, 3;
	mov.u32 	%r73, _ZZ16block_reduce_sumfE6shared;
	add.s32 	%r74, %r73, %r72;
	st.shared.f32 	[%r74], %f8;
$L__BB1_9:
	bar.sync 	0;
	mov.u32 	%r25, %ntid.x;
	shr.u32 	%r75, %r25, 5;
	setp.ge.u32 	%p13, %r114, %r75;
	mov.f32 	%f170, 0f00000000;
	@%p13 bra 	$L__BB1_11;
	shl.b32 	%r76, %r24, 2;
	mov.u32 	%r77, _ZZ16block_reduce_sumfE6shared;
	add.s32 	%r78, %r77, %r76;
	ld.shared.f32 	%f170, [%r78];
$L__BB1_11:
	setp.gt.u32 	%p14, %r114, 31;
	@%p14 bra 	$L__BB1_14;
	mov.b32 	%r79, %f170;
	shfl.sync.bfly.b32	%r80|%p15, %r79, 16, 31, -1;
	mov.b32 	%f71, %r80;
	add.f32 	%f72, %f170, %f71;
	mov.b32 	%r81, %f72;
	shfl.sync.bfly.b32	%r82|%p16, %r81, 8, 31, -1;
	mov.b32 	%f73, %r82;
	add.f32 	%f74, %f72, %f73;
	mov.b32 	%r83, %f74;
	shfl.sync.bfly.b32	%r84|%p17, %r83, 4, 31, -1;
	mov.b32 	%f75, %r84;
	add.f32 	%f76, %f74, %f75;
	mov.b32 	%r85, %f76;
	shfl.sync.bfly.b32	%r86|%p18, %r85, 2, 31, -1;
	mov.b32 	%f77, %r86;
	add.f32 	%f78, %f76, %f77;
	mov.b32 	%r87, %f78;
	shfl.sync.bfly.b32	%r88|%p19, %r87, 1, 31, -1;
	mov.b32 	%f79, %r88;
	add.f32 	%f11, %f78, %f79;
	setp.ne.s32 	%p20, %r114, 0;
	@%p20 bra 	$L__BB1_14;
	cvt.rn.f32.s32 	%f80, %r44;
	div.rn.f32 	%f81, %f11, %f80;
	add.f32 	%f82, %f13, %f81;
	sqrt.rn.f32 	%f83, %f82;
	rcp.rn.f32 	%f84, %f83;
	st.shared.f32 	[_ZZ24rms_norm_f32_vec4_kernelPKfS0_PfifE7inv_rms], %f84;
$L__BB1_14:
	setp.ge.s32 	%p21, %r114, %r2;
	bar.sync 	0;
	@%p21 bra 	$L__BB1_21;
	ld.shared.f32 	%f12, [_ZZ24rms_norm_f32_vec4_kernelPKfS0_PfifE7inv_rms];
	add.s32 	%r89, %r114, %r25;
	max.u32 	%r90, %r2, %r89;
	setp.lt.u32 	%p22, %r89, %r2;
	selp.u32 	%r91, 1, 0, %p22;
	add.s32 	%r92, %r89, %r91;
	sub.s32 	%r93, %r90, %r92;
	div.u32 	%r94, %r93, %r25;
	add.s32 	%r26, %r94, %r91;
	and.b32  	%r95, %r26, 3;
	setp.eq.s32 	%p23, %r95, 3;
	@%p23 bra 	$L__BB1_18;
	add.s32 	%r96, %r26, 1;
	and.b32  	%r97, %r96, 3;
	mul.wide.u32 	%rd49, %r114, 16;
	mul.wide.u32 	%rd10, %r25, 16;
	neg.s32 	%r109, %r97;
	mad.lo.s32 	%r114, %r25, %r97, %r114;
$L__BB1_17:
	.pragma "nounroll";
	add.s64 	%rd29, %rd3, %rd49;
	ld.global.nc.v4.f32 	{%f85, %f86, %f87, %f88}, [%rd29];
	add.s64 	%rd30, %rd1, %rd49;
	ld.global.nc.v4.f32 	{%f89, %f90, %f91, %f92}, [%rd30];
	mul.f32 	%f93, %f85, %f12;
	mul.f32 	%f94, %f89, %f93;
	mul.f32 	%f95, %f86, %f12;
	mul.f32 	%f96, %f90, %f95;
	mul.f32 	%f97, %f87, %f12;
	mul.f32 	%f98, %f91, %f97;
	mul.f32 	%f99, %f88, %f12;
	mul.f32 	%f100, %f92, %f99;
	add.s64 	%rd31, %rd4, %rd49;
	st.global.v4.f32 	[%rd31], {%f94, %f96, %f98, %f100};
	add.s64 	%rd49, %rd49, %rd10;
	add.s32 	%r109, %r109, 1;
	setp.ne.s32 	%p24, %r109, 0;
	@%p24 bra 	$L__BB1_17;
$L__BB1_18:
	setp.lt.u32 	%p25, %r26, 3;
	@%p25 bra 	$L__BB1_21;
	shl.b32 	%r98, %r25, 1;
	add.s32 	%r113, %r114, %r98;
	shl.b32 	%r33, %r25, 2;
	mad.lo.s32 	%r112, %r25, 3, %r114;
	add.s32 	%r111, %r25, %r114;
$L__BB1_20:
	mul.wide.u32 	%rd32, %r114, 16;
	add.s64 	%rd33, %rd3, %rd32;
	ld.global.nc.v4.f32 	{%f101, %f102, %f103, %f104}, [%rd33];
	add.s64 	%rd34, %rd1, %rd32;
	ld.global.nc.v4.f32 	{%f105, %f106, %f107, %f108}, [%rd34];
	mul.f32 	%f109, %f101, %f12;
	mul.f32 	%f110, %f105, %f109;
	mul.f32 	%f111, %f102, %f12;
	mul.f32 	%f112, %f106, %f111;
	mul.f32 	%f113, %f103, %f12;
	mul.f32 	%f114, %f107, %f113;
	mul.f32 	%f115, %f104, %f12;
	mul.f32 	%f116, %f108, %f115;
	add.s64 	%rd35, %rd4, %rd32;
	st.global.v4.f32 	[%rd35], {%f110, %f112, %f114, %f116};
	add.s32 	%r99, %r114, %r25;
	mul.wide.u32 	%rd36, %r111, 16;
	add.s64 	%rd37, %rd3, %rd36;
	ld.global.nc.v4.f32 	{%f117, %f118, %f119, %f120}, [%rd37];
	add.s64 	%rd38, %rd1, %rd36;
	ld.global.nc.v4.f32 	{%f121, %f122, %f123, %f124}, [%rd38];
	mul.f32 	%f125, %f117, %f12;
	mul.f32 	%f126, %f121, %f125;
	mul.f32 	%f127, %f118, %f12;
	mul.f32 	%f128, %f122, %f127;
	mul.f32 	%f129, %f119, %f12;
	mul.f32 	%f130, %f123, %f129;
	mul.f32 	%f131, %f120, %f12;
	mul.f32 	%f132, %f124, %f131;
	add.s64 	%rd39, %rd4, %rd36;
	st.global.v4.f32 	[%rd39], {%f126, %f128, %f130, %f132};
	add.s32 	%r100, %r99, %r25;
	mul.wide.u32 	%rd40, %r113, 16;
	add.s64 	%rd41, %rd3, %rd40;
	ld.global.nc.v4.f32 	{%f133, %f134, %f135, %f136}, [%rd41];
	add.s64 	%rd42, %rd1, %rd40;
	ld.global.nc.v4.f32 	{%f137, %f138, %f139, %f140}, [%rd42];
	mul.f32 	%f141, %f133, %f12;
	mul.f32 	%f142, %f137, %f141;
	mul.f32 	%f143, %f134, %f12;
	mul.f32 	%f144, %f138, %f143;
	mul.f32 	%f145, %f135, %f12;
	mul.f32 	%f146, %f139, %f145;
	mul.f32 	%f147, %f136, %f12;
	mul.f32 	%f148, %f140, %f147;
	add.s64 	%rd43, %rd4, %rd40;
	st.global.v4.f32 	[%rd43], {%f142, %f144, %f146, %f148};
	add.s32 	%r101, %r100, %r25;
	mul.wide.u32 	%rd44, %r112, 16;
	add.s64 	%rd45, %rd3, %rd44;
	ld.global.nc.v4.f32 	{%f149, %f150, %f151, %f152}, [%rd45];
	add.s64 	%rd46, %rd1, %rd44;
	ld.global.nc.v4.f32 	{%f153, %f154, %f155, %f156}, [%rd46];
	mul.f32 	%f157, %f149, %f12;
	mul.f32 	%f158, %f153, %f157;
	mul.f32 	%f159, %f150, %f12;
	mul.f32 	%f160, %f154, %f159;
	mul.f32 	%f161, %f151, %f12;
	mul.f32 	%f162, %f155, %f161;
	mul.f32 	%f163, %f152, %f12;
	mul.f32 	%f164, %f156, %f163;
	add.s64 	%rd47, %rd4, %rd44;
	st.global.v4.f32 	[%rd47], {%f158, %f160, %f162, %f164};
	add.s32 	%r114, %r101, %r25;
	add.s32 	%r113, %r113, %r33;
	add.s32 	%r112, %r112, %r33;
	add.s32 	%r111, %r111, %r33;
	setp.lt.s32 	%p26, %r114, %r2;
	@%p26 bra 	$L__BB1_20;
$L__BB1_21:
	ret;

}
	// .globl	_Z23rms_norm_f16_f32_kernelPK6__halfPKfPfif
.visible .entry _Z23rms_norm_f16_f32_kernelPK6__halfPKfPfif(
	.param .u64 .ptr .align 1 _Z23rms_norm_f16_f32_kernelPK6__halfPKfPfif_param_0,
	.param .u64 .ptr .align 1 _Z23rms_norm_f16_f32_kernelPK6__halfPKfPfif_param_1,
	.param .u64 .ptr .align 1 _Z23rms_norm_f16_f32_kernelPK6__halfPKfPfif_param_2,
	.param .u32 _Z23rms_norm_f16_f32_kernelPK6__halfPKfPfif_param_3,
	.param .f32 _Z23rms_norm_f16_f32_kernelPK6__halfPKfPfif_param_4
)
{
	.reg .pred 	%p<19>;
	.reg .b16 	%rs<3>;
	.reg .b32 	%r<41>;
	.reg .b32 	%f<44>;
	.reg .b64 	%rd<20>;
	// demoted variable
	.shared .align 4 .f32 _ZZ23rms_norm_f16_f32_kernelPK6__halfPKfPfifE7inv_rms;
	ld.param.u64 	%rd7, [_Z23rms_norm_f16_f32_kernelPK6__halfPKfPfif_param_0];
	ld.param.u64 	%rd5, [_Z23rms_norm_f16_f32_kernelPK6__halfPKfPfif_param_1];
	ld.param.u64 	%rd6, [_Z23rms_norm_f16_f32_kernelPK6__halfPKfPfif_param_2];
	ld.param.u32 	%r9, [_Z23rms_norm_f16_f32_kernelPK6__halfPKfPfif_param_3];
	ld.param.f32 	%f9, [_Z23rms_norm_f16_f32_kernelPK6__halfPKfPfif_param_4];
	cvta.to.global.u64 	%rd8, %rd7;
	mov.u32 	%r10, %ctaid.x;
	mul.lo.s32 	%r11, %r9, %r10;
	cvt.s64.s32 	%rd1, %r11;
	mul.wide.s32 	%rd9, %r11, 2;
	add.s64 	%rd2, %rd8, %rd9;
	mov.u32 	%r40, %tid.x;
	setp.ge.s32 	%p1, %r40, %r9;
	mov.f32 	%f42, 0f00000000;
	@%p1 bra 	$L__BB2_3;
	mov.f32 	%f42, 0f00000000;
	mov.u32 	%r2, %ntid.x;
	mov.u32 	%r39, %r40;
$L__BB2_2:
	mul.wide.s32 	%rd10, %r39, 2;
	add.s64 	%rd11, %rd2, %rd10;
	ld.global.nc.u16 	%rs1, [%rd11];
	// begin inline asm
	{  cvt.f32.f16 %f12, %rs1;}

	// end inline asm
	fma.rn.f32 	%f42, %f12, %f12, %f42;
	add.s32 	%r39, %r39, %r2;
	setp.lt.s32 	%p2, %r39, %r9;
	@%p2 bra 	$L__BB2_2;
$L__BB2_3:
	and.b32  	%r5, %r40, 31;
	mov.b32 	%r12, %f42;
	shfl.sync.bfly.b32	%r13|%p3, %r12, 16, 31, -1;
	mov.b32 	%f13, %r13;
	add.f32 	%f14, %f42, %f13;
	mov.b32 	%r14, %f14;
	shfl.sync.bfly.b32	%r15|%p4, %r14, 8, 31, -1;
	mov.b32 	%f15, %r15;
	add.f32 	%f16, %f14, %f15;
	mov.b32 	%r16, %f16;
	shfl.sync.bfly.b32	%r17|%p5, %r16, 4, 31, -1;
	mov.b32 	%f17, %r17;
	add.f32 	%f18, %f16, %f17;
	mov.b32 	%r18, %f18;
	shfl.sync.bfly.b32	%r19|%p6, %r18, 2, 31, -1;
	mov.b32 	%f19, %r19;
	add.f32 	%f20, %f18, %f19;
	mov.b32 	%r20, %f20;
	shfl.sync.bfly.b32	%r21|%p7, %r20, 1, 31, -1;
	mov.b32 	%f21, %r21;
	add.f32 	%f4, %f20, %f21;
	setp.ne.s32 	%p8, %r5, 0;
	@%p8 bra 	$L__BB2_5;
	shr.u32 	%r22, %r40, 3;
	mov.u32 	%r23, _ZZ16block_reduce_sumfE6shared;
	add.s32 	%r24, %r23, %r22;
	st.shared.f32 	[%r24], %f4;
$L__BB2_5:
	bar.sync 	0;
	mov.u32 	%r6, %ntid.x;
	shr.u32 	%r25, %r6, 5;
	setp.ge.u32 	%p9, %r40, %r25;
	mov.f32 	%f43, 0f00000000;
	@%p9 bra 	$L__BB2_7;
	shl.b32 	%r26, %r5, 2;
	mov.u32 	%r27, _ZZ16block_reduce_sumfE6shared;
	add.s32 	%r28, %r27, %r26;
	ld.shared.f32 	%f43, [%r28];
$L__BB2_7:
	setp.gt.u32 	%p10, %r40, 31;
	@%p10 bra 	$L__BB2_10;
	mov.b32 	%r29, %f43;
	shfl.sync.bfly.b32	%r30|%p11, %r29, 16, 31, -1;
	mov.b32 	%f23, %r30;
	add.f32 	%f24, %f43, %f23;
	mov.b32 	%r31, %f24;
	shfl.sync.bfly.b32	%r32|%p12, %r31, 8, 31, -1;
	mov.b32 	%f25, %r32;
	add.f32 	%f26, %f24, %f25;
	mov.b32 	%r33, %f26;
	shfl.sync.bfly.b32	%r34|%p13, %r33, 4, 31, -1;
	mov.b32 	%f27, %r34;
	add.f32 	%f28, %f26, %f27;
	mov.b32 	%r35, %f28;
	shfl.sync.bfly.b32	%r36|%p14, %r35, 2, 31, -1;
	mov.b32 	%f29, %r36;
	add.f32 	%f30, %f28, %f29;
	mov.b32 	%r37, %f30;
	shfl.sync.bfly.b32	%r38|%p15, %r37, 1, 31, -1;
	mov.b32 	%f31, %r38;
	add.f32 	%f7, %f30, %f31;
	setp.ne.s32 	%p16, %r40, 0;
	@%p16 bra 	$L__BB2_10;
	cvt.rn.f32.s32 	%f32, %r9;
	div.rn.f32 	%f33, %f7, %f32;
	add.f32 	%f34, %f9, %f33;
	sqrt.rn.f32 	%f35, %f34;
	rcp.rn.f32 	%f36, %f35;
	st.shared.f32 	[_ZZ23rms_norm_f16_f32_kernelPK6__halfPKfPfifE7inv_rms], %f36;
$L__BB2_10:
	setp.ge.s32 	%p17, %r40, %r9;
	bar.sync 	0;
	@%p17 bra 	$L__BB2_13;
	ld.shared.f32 	%f8, [_ZZ23rms_norm_f16_f32_kernelPK6__halfPKfPfifE7inv_rms];
	cvta.to.global.u64 	%rd3, %rd5;
	cvta.to.global.u64 	%rd4, %rd6;
$L__BB2_12:
	cvt.s64.s32 	%rd12, %r40;
	mul.wide.s32 	%rd13, %r40, 2;
	add.s64 	%rd14, %rd2, %rd13;
	ld.global.nc.u16 	%rs2, [%rd14];
	// begin inline asm
	{  cvt.f32.f16 %f37, %rs2;}

	// end inline asm
	mul.f32 	%f38, %f37, %f8;
	mul.wide.s32 	%rd15, %r40, 4;
	add.s64 	%rd16, %rd3, %rd15;
	ld.global.nc.f32 	%f39, [%rd16];
	mul.f32 	%f40, %f38, %f39;
	add.s64 	%rd17, %rd12, %rd1;
	shl.b64 	%rd18, %rd17, 2;
	add.s64 	%rd19, %rd4, %rd18;
	st.global.f32 	[%rd19], %f40;
	add.s32 	%r40, %r40, %r6;
	setp.lt.s32 	%p18, %r40, %r9;
	@%p18 bra 	$L__BB2_12;
$L__BB2_13:
	ret;

}


// ===== COMPILED SASS (sm_100) =====

	.target	sm_100

	.elftype	@"ET_EXEC"


//--------------------- .note.nv.tkinfo           --------------------------
	.section	.note.nv.tkinfo,"",@"SHT_NOTE"
	.sectionflags	@"SHF_NOTE_NV_TKINFO"
	.tkinfo
        /*0018*/ 	.word	0x00000002
        /*0030*/ 	.string	""
        /*0030*/ 	.string	"ptxas"
        /*0030*/ 	.string	"Cuda compilation tools, release 13.0, V13.0.88"
        /*0030*/ 	.string	"Build cuda_13.0.r13.0/compiler.36424714_0"
        /*0030*/ 	.string	"-arch sm_100 -m 64 "



//--------------------- .note.nv.cuinfo           --------------------------
	.section	.note.nv.cuinfo,"",@"SHT_NOTE"
	.sectionflags	@"SHF_NOTE_NV_CUINFO"
        /*0018*/ 	.short	0x0002
        /*001a*/ 	.short	0x0064
        /*001c*/ 	.short	0x0082
	.zero		2


//--------------------- .nv.info                  --------------------------
	.section	.nv.info,"",@"SHT_CUDA_INFO"
	.align	4


	//----- nvinfo : EIATTR_REGCOUNT
	.align		4
        /*0000*/ 	.byte	0x04, 0x2f
        /*0002*/ 	.short	(.L_1 - .L_0)
	.align		4
.L_0:
        /*0004*/ 	.word	index@(_Z19rms_norm_f32_kernelPKfS0_Pfif)
        /*0008*/ 	.word	0x00000015


	//----- nvinfo : EIATTR_FRAME_SIZE
	.align		4
.L_1:
        /*000c*/ 	.byte	0x04, 0x11
        /*000e*/ 	.short	(.L_3 - .L_2)
	.align		4
.L_2:
        /*0010*/ 	.word	index@($__internal_8_$__cuda_sm3x_div_rn_noftz_f32_slowpath)
        /*0014*/ 	.word	0x00000000


	//----- nvinfo : EIATTR_FRAME_SIZE
	.align		4
.L_3:
        /*0018*/ 	.byte	0x04, 0x11
        /*001a*/ 	.short	(.L_5 - .L_4)
	.align		4
.L_4:
        /*001c*/ 	.word	index@($__internal_7_$__cuda_sm20_sqrt_rn_f32_slowpath)
        /*0020*/ 	.word	0x00000000


	//----- nvinfo : EIATTR_FRAME_SIZE
	.align		4
.L_5:
        /*0024*/ 	.byte	0x04, 0x11
        /*0026*/ 	.short	(.L_7 - .L_6)
	.align		4
.L_6:
        /*0028*/ 	.word	index@($__internal_6_$__cuda_sm20_rcp_rn_f32_slowpath)
        /*002c*/ 	.word	0x00000000


	//----- nvinfo : EIATTR_FRAME_SIZE
	.align		4
.L_7:
        /*0030*/ 	.byte	0x04, 0x11
        /*0032*/ 	.short	(.L_9 - .L_8)
	.align		4
.L_8:
        /*0034*/ 	.word	index@(_Z19rms_norm_f32_kernelPKfS0_Pfif)
        /*0038*/ 	.word	0x00000000


	//----- nvinfo : EIATTR_REGCOUNT
	.align		4
.L_9:
        /*003c*/ 	.byte	0x04, 0x2f
        /*003e*/ 	.short	(.L_11 - .L_10)
	.align		4
.L_10:
        /*0040*/ 	.word	index@(_Z24rms_norm_f32_vec4_kernelPKfS0_Pfif)
        /*0044*/ 	.word	0x00000028


	//----- nvinfo : EIATTR_FRAME_SIZE
	.align		4
.L_11:
        /*0048*/ 	.byte	0x04, 0x11
        /*004a*/ 	.short	(.L_13 - .L_12)
	.align		4
.L_12:
        /*004c*/ 	.word	index@($__internal_5_$__cuda_sm3x_div_rn_noftz_f32_slowpath)
        /*0050*/ 	.word	0x00000000


	//----- nvinfo : EIATTR_FRAME_SIZE
	.align		4
.L_13:
        /*0054*/ 	.byte	0x04, 0x11
        /*0056*/ 	.short	(.L_15 - .L_14)
	.align		4
.L_14:
        /*0058*/ 	.word	index@($__internal_4_$__cuda_sm20_sqrt_rn_f32_slowpath)
        /*005c*/ 	.word	0x00000000


	//----- nvinfo : EIATTR_FRAME_SIZE
	.align		4
.L_15:
        /*0060*/ 	.byte	0x04, 0x11
        /*0062*/ 	.short	(.L_17 - .L_16)
	.align		4
.L_16:
        /*0064*/ 	.word	index@($__internal_3_$__cuda_sm20_rcp_rn_f32_slowpath)
        /*0068*/ 	.word	0x00000000


	//----- nvinfo : EIATTR_FRAME_SIZE
	.align		4
.L_17:
        /*006c*/ 	.byte	0x04, 0x11
        /*006e*/ 	.short	(.L_19 - .L_18)
	.align		4
.L_18:
        /*0070*/ 	.word	index@(_Z24rms_norm_f32_vec4_kernelPKfS0_Pfif)
        /*0074*/ 	.word	0x00000000


	//----- nvinfo : EIATTR_REGCOUNT
	.align		4
.L_19:
        /*0078*/ 	.byte	0x04, 0x2f
        /*007a*/ 	.short	(.L_21 - .L_20)
	.align		4
.L_20:
        /*007c*/ 	.word	index@(_Z23rms_norm_f16_f32_kernelPK6__halfPKfPfif)
        /*0080*/ 	.word	0x00000015


	//----- nvinfo : EIATTR_FRAME_SIZE
	.align		4
.L_21:
        /*0084*/ 	.byte	0x04, 0x11
        /*0086*/ 	.short	(.L_23 - .L_22)
	.align		4
.L_22:
        /*0088*/ 	.word	index@($__internal_2_$__cuda_sm3x_div_rn_noftz_f32_slowpath)
        /*008c*/ 	.word	0x00000000


	//----- nvinfo : EIATTR_FRAME_SIZE
	.align		4
.L_23:
        /*0090*/ 	.byte	0x04, 0x11
        /*0092*/ 	.short	(.L_25 - .L_24)
	.align		4
.L_24:
        /*0094*/ 	.word	index@($__internal_1_$__cuda_sm20_sqrt_rn_f32_slowpath)
        /*0098*/ 	.word	0x00000000


	//----- nvinfo : EIATTR_FRAME_SIZE
	.align		4
.L_25:
        /*009c*/ 	.byte	0x04, 0x11
        /*009e*/ 	.short	(.L_27 - .L_26)
	.align		4
.L_26:
        /*00a0*/ 	.word	index@($__internal_0_$__cuda_sm20_rcp_rn_f32_slowpath)
        /*00a4*/ 	.word	0x00000000


	//----- nvinfo : EIATTR_FRAME_SIZE
	.align		4
.L_27:
        /*00a8*/ 	.byte	0x04, 0x11
        /*00aa*/ 	.short	(.L_29 - .L_28)
	.align		4
.L_28:
        /*00ac*/ 	.word	index@(_Z23rms_norm_f16_f32_kernelPK6__halfPKfPfif)
        /*00b0*/ 	.word	0x00000000


	//----- nvinfo : EIATTR_MIN_STACK_SIZE
	.align		4
.L_29:
        /*00b4*/ 	.byte	0x04, 0x12
        /*00b6*/ 	.short	(.L_31 - .L_30)
	.align		4
.L_30:
        /*00b8*/ 	.word	index@(_Z23rms_norm_f16_f32_kernelPK6__halfPKfPfif)
        /*00bc*/ 	.word	0x00000000


	//----- nvinfo : EIATTR_MIN_STACK_SIZE
	.align		4
.L_31:
        /*00c0*/ 	.byte	0x04, 0x12
        /*00c2*/ 	.short	(.L_33 - .L_32)
	.align		4
.L_32:
        /*00c4*/ 	.word	index@(_Z24rms_norm_f32_vec4_kernelPKfS0_Pfif)
        /*00c8*/ 	.word	0x00000000


	//----- nvinfo : EIATTR_MIN_STACK_SIZE
	.align		4
.L_33:
        /*00cc*/ 	.byte	0x04, 0x12
        /*00ce*/ 	.short	(.L_35 - .L_34)
	.align		4
.L_34:
        /*00d0*/ 	.word	index@(_Z19rms_norm_f32_kernelPKfS0_Pfif)
        /*00d4*/ 	.word	0x00000000
.L_35:


//--------------------- .nv.compat                --------------------------
	.section	.nv.compat,"",@"SHT_CUDA_COMPAT_INFO"
	.align	4
        /*0000*/ 	.byte	0x02, 0x09, 0x00, 0x00, 0x02, 0x02, 0x01, 0x00, 0x02, 0x05, 0x05, 0x00, 0x03, 0x07, 0x01, 0x01
        /*0010*/ 	.byte	0x02, 0x03, 0x00, 0x00, 0x02, 0x06, 0x01, 0x00, 0x04, 0x0b, 0x08, 0x00, 0x01, 0x00, 0x00, 0x00
        /*0020*/ 	.byte	0x00, 0x00, 0x00, 0x00


//--------------------- .nv.info._Z23rms_norm_f16_f32_kernelPK6__halfPKfPfif --------------------------
	.section	.nv.info._Z23rms_norm_f16_f32_kernelPK6__halfPKfPfif,"",@"SHT_CUDA_INFO"
	.sectionflags	@""
	.align	4


	//----- nvinfo : EIATTR_CUDA_API_VERSION
	.align		4
        /*0000*/ 	.byte	0x04, 0x37
        /*0002*/ 	.short	(.L_37 - .L_36)
.L_36:
        /*0004*/ 	.word	0x00000082


	//----- nvinfo : EIATTR_KPARAM_INFO
	.align		4
.L_37:
        /*0008*/ 	.byte	0x04, 0x17
        /*000a*/ 	.short	(.L_39 - .L_38)
.L_38:
        /*000c*/ 	.word	0x00000000
        /*0010*/ 	.short	0x0004
        /*0012*/ 	.short	0x001c
        /*0014*/ 	.byte	0x00, 0xf0, 0x11, 0x00


	//----- nvinfo : EIATTR_KPARAM_INFO
	.align		4
.L_39:
        /*0018*/ 	.byte	0x04, 0x17
        /*001a*/ 	.short	(.L_41 - .L_40)
.L_40:
        /*001c*/ 	.word	0x00000000
        /*0020*/ 	.short	0x0003
        /*0022*/ 	.short	0x0018
        /*0024*/ 	.byte	0x00, 0xf0, 0x11, 0x00


	//----- nvinfo : EIATTR_KPARAM_INFO
	.align		4
.L_41:
        /*0028*/ 	.byte	0x04, 0x17
        /*002a*/ 	.short	(.L_43 - .L_42)
.L_42:
        /*002c*/ 	.word	0x00000000
        /*0030*/ 	.short	0x0002
        /*0032*/ 	.short	0x0010
        /*0034*/ 	.byte	0x00, 0xf5, 0x21, 0x00


	//----- nvinfo : EIATTR_KPARAM_INFO
	.align		4
.L_43:
        /*0038*/ 	.byte	0x04, 0x17
        /*003a*/ 	.short	(.L_45 - .L_44)
.L_44:
        /*003c*/ 	.word	0x00000000
        /*0040*/ 	.short	0x0001
        /*0042*/ 	.short	0x0008
        /*0044*/ 	.byte	0x00, 0xf5, 0x21, 0x00


	//----- nvinfo : EIATTR_KPARAM_INFO
	.align		4
.L_45:
        /*0048*/ 	.byte	0x04, 0x17
        /*004a*/ 	.short	(.L_47 - .L_46)
.L_46:
        /*004c*/ 	.word	0x00000000
        /*0050*/ 	.short	0x0000
        /*0052*/ 	.short	0x0000
        /*0054*/ 	.byte	0x00, 0xf5, 0x21, 0x00


	//----- nvinfo : EIATTR_SPARSE_MMA_MASK
	.align		4
.L_47:
        /*0058*/ 	.byte	0x03, 0x50
        /*005a*/ 	.short	0x0000


	//----- nvinfo : EIATTR_MAXREG_COUNT
	.align		4
        /*005c*/ 	.byte	0x03, 0x1b
        /*005e*/ 	.short	0x00ff


	//----- nvinfo : EIATTR_NUM_BARRIERS
	.align		4
        /*0060*/ 	.byte	0x02, 0x4c
        /*0062*/ 	.byte	0x01
	.zero		1


	//----- nvinfo : EIATTR_MERCURY_ISA_VERSION
	.align		4
        /*0064*/ 	.byte	0x03, 0x5f
        /*0066*/ 	.short	0x0101


	//----- nvinfo : EIATTR_COOP_GROUP_MASK_REGIDS
	.align		4
        /*0068*/ 	.byte	0x04, 0x29
        /*006a*/ 	.short	(.L_49 - .L_48)


	//   ....[0]....
.L_48:
        /*006c*/ 	.word	0xffffffff


	//   ....[1]....
        /*0070*/ 	.word	0xffffffff


	//   ....[2]....
        /*0074*/ 	.word	0xffffffff


	//   ....[3]....
        /*0078*/ 	.word	0xffffffff


	//   ....[4]....
        /*007c*/ 	.word	0xffffffff


	//   ....[5]....
        /*0080*/ 	.word	0xffffffff


	//   ....[6]....
        /*0084*/ 	.word	0xffffffff


	//   ....[7]....
        /*0088*/ 	.word	0xffffffff


	//   ....[8]....
        /*008c*/ 	.word	0xffffffff


	//   ....[9]....
        /*0090*/ 	.word	0xffffffff


	//   ....[10]....
        /*0094*/ 	.word	0x0500000c


	//   ....[11]....
        /*0098*/ 	.word	0x0500000c


	//   ....[12]....
        /*009c*/ 	.word	0x0500000c


	//   ....[13]....
        /*00a0*/ 	.word	0x0500000c


	//   ....[14]....
        /*00a4*/ 	.word	0x0500000c


	//----- nvinfo : EIATTR_COOP_GROUP_INSTR_OFFSETS
	.align		4
.L_49:
        /*00a8*/ 	.byte	0x04, 0x28
        /*00aa*/ 	.short	(.L_51 - .L_50)


	//   ....[0]....
.L_50:
        /*00ac*/ 	.word	0x00000170


	//   ....[1]....
        /*00b0*/ 	.word	0x000001f0


	//   ....[2]....
        /*00b4*/ 	.word	0x00000250


	//   ....[3]....
        /*00b8*/ 	.word	0x00000280


	//   ....[4]....
        /*00bc*/ 	.word	0x000002d0


	//   ....[5]....
        /*00c0*/ 	.word	0x00000370


	//   ....[6]....
        /*00c4*/ 	.word	0x00000390


	//   ....[7]....
        /*00c8*/ 	.word	0x000003b0


	//   ....[8]....
        /*00cc*/ 	.word	0x000003d0


	//   ....[9]....
        /*00d0*/ 	.word	0x000003f0


	//   ....[10]....
        /*00d4*/ 	.word	0x00000920


	//   ....[11]....
        /*00d8*/ 	.word	0x00000990


	//   ....[12]....
        /*00dc*/ 	.word	0x00000a00


	//   ....[13]....
        /*00e0*/ 	.word	0x00000a70


	//   ....[14]....
        /*00e4*/ 	.word	0x00000ae0


	//----- nvinfo : EIATTR_VRC_CTA_INIT_COUNT
	.align		4
.L_51:
        /*00e8*/ 	.byte	0x02, 0x4a
	.zero		1
	.zero		1


	//----- nvinfo : EIATTR_EXIT_INSTR_OFFSETS
	.align		4
        /*00ec*/ 	.byte	0x04, 0x1c
        /*00ee*/ 	.short	(.L_53 - .L_52)


	//   ....[0]....
.L_52:
        /*00f0*/ 	.word	0x00000760


	//   ....[1]....
        /*00f4*/ 	.word	0x000008d0


	//----- nvinfo : EIATTR_CRS_STACK_SIZE
	.align		4
.L_53:
        /*00f8*/ 	.byte	0x04, 0x1e
        /*00fa*/ 	.short	(.L_55 - .L_54)
.L_54:
        /*00fc*/ 	.word	0x00000000


	//----- nvinfo : EIATTR_CBANK_PARAM_SIZE
	.align		4
.L_55:
        /*0100*/ 	.byte	0x03, 0x19
        /*0102*/ 	.short	0x0020


	//----- nvinfo : EIATTR_PARAM_CBANK
	.align		4
        /*0104*/ 	.byte	0x04, 0x0a
        /*0106*/ 	.short	(.L_57 - .L_56)
	.align		4
.L_56:
        /*0108*/ 	.word	index@(.nv.constant0._Z23rms_norm_f16_f32_kernelPK6__halfPKfPfif)
        /*010c*/ 	.short	0x0380
        /*010e*/ 	.short	0x0020


	//----- nvinfo : EIATTR_SW_WAR
	.align		4
.L_57:
        /*0110*/ 	.byte	0x04, 0x36
        /*0112*/ 	.short	(.L_59 - .L_58)
.L_58:
        /*0114*/ 	.word	0x00000008
.L_59:


//--------------------- .nv.info._Z24rms_norm_f32_vec4_kernelPKfS0_Pfif --------------------------
	.section	.nv.info._Z24rms_norm_f32_vec4_kernelPKfS0_Pfif,"",@"SHT_CUDA_INFO"
	.sectionflags	@""
	.align	4


	//----- nvinfo : EIATTR_CUDA_API_VERSION
	.align		4
        /*0000*/ 	.byte	0x04, 0x37
        /*0002*/ 	.short	(.L_61 - .L_60)
.L_60:
        /*0004*/ 	.word	0x00000082


	//----- nvinfo : EIATTR_KPARAM_INFO
	.align		4
.L_61:
        /*0008*/ 	.byte	0x04, 0x17
        /*000a*/ 	.short	(.L_63 - .L_62)
.L_62:
        /*000c*/ 	.word	0x00000000
        /*0010*/ 	.short	0x0004
        /*0012*/ 	.short	0x001c
        /*0014*/ 	.byte	0x00, 0xf0, 0x11, 0x00


	//----- nvinfo : EIATTR_KPARAM_INFO
	.align		4
.L_63:
        /*0018*/ 	.byte	0x04, 0x17
        /*001a*/ 	.short	(.L_65 - .L_64)
.L_64:
        /*001c*/ 	.word	0x00000000
        /*0020*/ 	.short	0x0003
        /*0022*/ 	.short	0x0018
        /*0024*/ 	.byte	0x00, 0xf0, 0x11, 0x00


	//----- nvinfo : EIATTR_KPARAM_INFO
	.align		4
.L_65:
        /*0028*/ 	.byte	0x04, 0x17
        /*002a*/ 	.short	(.L_67 - .L_66)
.L_66:
        /*002c*/ 	.word	0x00000000
        /*0030*/ 	.short	0x0002
        /*0032*/ 	.short	0x0010
        /*0034*/ 	.byte	0x00, 0xf5, 0x21, 0x00


	//----- nvinfo : EIATTR_KPARAM_INFO
	.align		4
.L_67:
        /*0038*/ 	.byte	0x04, 0x17
        /*003a*/ 	.short	(.L_69 - .L_68)
.L_68:
        /*003c*/ 	.word	0x00000000
        /*0040*/ 	.short	0x0001
        /*0042*/ 	.short	0x0008
        /*0044*/ 	.byte	0x00, 0xf5, 0x21, 0x00


	//----- nvinfo : EIATTR_KPARAM_INFO
	.align		4
.L_69:
        /*0048*/ 	.byte	0x04, 0x17
        /*004a*/ 	.short	(.L_71 - .L_70)
.L_70:
        /*004c*/ 	.word	0x00000000
        /*0050*/ 	.short	0x0000
        /*0052*/ 	.short	0x0000
        /*0054*/ 	.byte	0x00, 0xf5, 0x21, 0x00


	//----- nvinfo : EIATTR_SPARSE_MMA_MASK
	.align		4
.L_71:
        /*0058*/ 	.byte	0x03, 0x50
        /*005a*/ 	.short	0x0000


	//----- nvinfo : EIATTR_MAXREG_COUNT
	.align		4
        /*005c*/ 	.byte	0x03, 0x1b
        /*005e*/ 	.short	0x00ff


	//----- nvinfo : EIATTR_NUM_BARRIERS
	.align		4
        /*0060*/ 	.byte	0x02, 0x4c
        /*0062*/ 	.byte	0x01
	.zero		1


	//----- nvinfo : EIATTR_MERCURY_ISA_VERSION
	.align		4
        /*0064*/ 	.byte	0x03, 0x5f
        /*0066*/ 	.short	0x0101


	//----- nvinfo : EIATTR_COOP_GROUP_MASK_REGIDS
	.align		4
        /*0068*/ 	.byte	0x04, 0x29
        /*006a*/ 	.short	(.L_73 - .L_72)


	//   ....[0]....
.L_72:
        /*006c*/ 	.word	0xffffffff


	//   ....[1]....
        /*0070*/ 	.word	0xffffffff


	//   ....[2]....
        /*0074*/ 	.word	0xffffffff


	//   ....[3]....
        /*0078*/ 	.word	0xffffffff


	//   ....[4]....
        /*007c*/ 	.word	0xffffffff


	//   ....[5]....
        /*0080*/ 	.word	0xffffffff


	//   ....[6]....
        /*0084*/ 	.word	0xffffffff


	//   ....[7]....
        /*0088*/ 	.word	0xffffffff


	//   ....[8]....
        /*008c*/ 	.word	0xffffffff


	//   ....[9]....
        /*0090*/ 	.word	0xffffffff


	//   ....[10]....
        /*0094*/ 	.word	0x05000009


	//   ....[11]....
        /*0098*/ 	.word	0x05000009


	//   ....[12]....
        /*009c*/ 	.word	0x05000009


	//   ....[13]....
        /*00a0*/ 	.word	0x05000009


	//   ....[14]....
        /*00a4*/ 	.word	0x05000009


	//----- nvinfo : EIATTR_COOP_GROUP_INSTR_OFFSETS
	.align		4
.L_73:
        /*00a8*/ 	.byte	0x04, 0x28
        /*00aa*/ 	.short	(.L_75 - .L_74)


	//   ....[0]....
.L_74:
        /*00ac*/ 	.word	0x00000720


	//   ....[1]....
        /*00b0*/ 	.word	0x00000760


	//   ....[2]....
        /*00b4*/ 	.word	0x00000790


	//   ....[3]....
        /*00b8*/ 	.word	0x000007e0


	//   ....[4]....
        /*00bc*/ 	.word	0x00000860


	//   ....[5]....
        /*00c0*/ 	.word	0x00000920


	//   ....[6]....
        /*00c4*/ 	.word	0x00000940


	//   ....[7]....
        /*00c8*/ 	.word	0x00000960


	//   ....[8]....
        /*00cc*/ 	.word	0x00000980


	//   ....[9]....
        /*00d0*/ 	.word	0x000009a0


	//   ....[10]....
        /*00d4*/ 	.word	0x00001560


	//   ....[11]....
        /*00d8*/ 	.word	0x000015d0


	//   ....[12]....
        /*00dc*/ 	.word	0x00001640


	//   ....[13]....
        /*00e0*/ 	.word	0x000016b0


	//   ....[14]....
        /*00e4*/ 	.word	0x00001720


	//----- nvinfo : EIATTR_VRC_CTA_INIT_COUNT
	.align		4
.L_75:
        /*00e8*/ 	.byte	0x02, 0x4a
	.zero		1
	.zero		1


	//----- nvinfo : EIATTR_EXIT_INSTR_OFFSETS
	.align		4
        /*00ec*/ 	.byte	0x04, 0x1c
        /*00ee*/ 	.short	(.L_77 - .L_76)


	//   ....[0]....
.L_76:
        /*00f0*/ 	.word	0x00000cf0


	//   ....[1]....
        /*00f4*/ 	.word	0x000010d0


	//   ....[2]....
        /*00f8*/ 	.word	0x00001510


	//----- nvinfo : EIATTR_CRS_STACK_SIZE
	.align		4
.L_77:
        /*00fc*/ 	.byte	0x04, 0x1e
        /*00fe*/ 	.short	(.L_79 - .L_78)
.L_78:
        /*0100*/ 	.word	0x00000000


	//----- nvinfo : EIATTR_CBANK_PARAM_SIZE
	.align		4
.L_79:
        /*0104*/ 	.byte	0x03, 0x19
        /*0106*/ 	.short	0x0020


	//----- nvinfo : EIATTR_PARAM_CBANK
	.align		4
        /*0108*/ 	.byte	0x04, 0x0a
        /*010a*/ 	.short	(.L_81 - .L_80)
	.align		4
.L_80:
        /*010c*/ 	.word	index@(.nv.constant0._Z24rms_norm_f32_vec4_kernelPKfS0_Pfif)
        /*0110*/ 	.short	0x0380
        /*0112*/ 	.short	0x0020


	//----- nvinfo : EIATTR_SW_WAR
	.align		4
.L_81:
        /*0114*/ 	.byte	0x04, 0x36
        /*0116*/ 	.short	(.L_83 - .L_82)
.L_82:
        /*0118*/ 	.word	0x00000008
.L_83:


//--------------------- .nv.info._Z19rms_norm_f32_kernelPKfS0_Pfif --------------------------
	.section	.nv.info._Z19rms_norm_f32_kernelPKfS0_Pfif,"",@"SHT_CUDA_INFO"
	.sectionflags	@""
	.align	4


	//----- nvinfo : EIATTR_CUDA_API_VERSION
	.align		4
        /*0000*/ 	.byte	0x04, 0x37
        /*0002*/ 	.short	(.L_85 - .L_84)
.L_84:
        /*0004*/ 	.word	0x00000082


	//----- nvinfo : EIATTR_KPARAM_INFO
	.align		4
.L_85:
        /*0008*/ 	.byte	0x04, 0x17
        /*000a*/ 	.short	(.L_87 - .L_86)
.L_86:
        /*000c*/ 	.word	0x00000000
        /*0010*/ 	.short	0x0004
        /*0012*/ 	.short	0x001c
        /*0014*/ 	.byte	0x00, 0xf0, 0x11, 0x00


	//----- nvinfo : EIATTR_KPARAM_INFO
	.align		4
.L_87:
        /*0018*/ 	.byte	0x04, 0x17
        /*001a*/ 	.short	(.L_89 - .L_88)
.L_88:
        /*001c*/ 	.word	0x00000000
        /*0020*/ 	.short	0x0003
        /*0022*/ 	.short	0x0018
        /*0024*/ 	.byte	0x00, 0xf0, 0x11, 0x00


	//----- nvinfo : EIATTR_KPARAM_INFO
	.align		4
.L_89:
        /*0028*/ 	.byte	0x04, 0x17
        /*002a*/ 	.short	(.L_91 - .L_90)
.L_90:
        /*002c*/ 	.word	0x00000000
        /*0030*/ 	.short	0x0002
        /*0032*/ 	.short	0x0010
        /*0034*/ 	.byte	0x00, 0xf5, 0x21, 0x00


	//----- nvinfo : EIATTR_KPARAM_INFO
	.align		4
.L_91:
        /*0038*/ 	.byte	0x04, 0x17
        /*003a*/ 	.short	(.L_93 - .L_92)
.L_92:
        /*003c*/ 	.word	0x00000000
        /*0040*/ 	.short	0x0001
        /*0042*/ 	.short	0x0008
        /*0044*/ 	.byte	0x00, 0xf5, 0x21, 0x00


	//----- nvinfo : EIATTR_KPARAM_INFO
	.align		4
.L_93:
        /*0048*/ 	.byte	0x04, 0x17
        /*004a*/ 	.short	(.L_95 - .L_94)
.L_94:
        /*004c*/ 	.word	0x00000000
        /*0050*/ 	.short	0x0000
        /*0052*/ 	.short	0x0000
        /*0054*/ 	.byte	0x00, 0xf5, 0x21, 0x00


	//----- nvinfo : EIATTR_SPARSE_MMA_MASK
	.align		4
.L_95:
        /*0058*/ 	.byte	0x03, 0x50
        /*005a*/ 	.short	0x0000


	//----- nvinfo : EIATTR_MAXREG_COUNT
	.align		4
        /*005c*/ 	.byte	0x03, 0x1b
        /*005e*/ 	.short	0x00ff


	//----- nvinfo : EIATTR_NUM_BARRIERS
	.align		4
        /*0060*/ 	.byte	0x02, 0x4c
        /*0062*/ 	.byte	0x01
	.zero		1


	//----- nvinfo : EIATTR_MERCURY_ISA_VERSION
	.align		4
        /*0064*/ 	.byte	0x03, 0x5f
        /*0066*/ 	.short	0x0101


	//----- nvinfo : EIATTR_COOP_GROUP_MASK_REGIDS
	.align		4
        /*0068*/ 	.byte	0x04, 0x29
        /*006a*/ 	.short	(.L_97 - .L_96)


	//   ....[0]....
.L_96:
        /*006c*/ 	.word	0xffffffff


	//   ....[1]....
        /*0070*/ 	.word	0xffffffff


	//   ....[2]....
        /*0074*/ 	.word	0xffffffff


	//   ....[3]....
        /*0078*/ 	.word	0xffffffff


	//   ....[4]....
        /*007c*/ 	.word	0xffffffff


	//   ....[5]....
        /*0080*/ 	.word	0xffffffff


	//   ....[6]....
        /*0084*/ 	.word	0xffffffff


	//   ....[7]....
        /*0088*/ 	.word	0xffffffff


	//   ....[8]....
        /*008c*/ 	.word	0xffffffff


	//   ....[9]....
        /*0090*/ 	.word	0xffffffff


	//   ....[10]....
        /*0094*/ 	.word	0x0500000c


	//   ....[11]....
        /*0098*/ 	.word	0x0500000c


	//   ....[12]....
        /*009c*/ 	.word	0x0500000c


	//   ....[13]....
        /*00a0*/ 	.word	0x0500000c


	//   ....[14]....
        /*00a4*/ 	.word	0x0500000c


	//----- nvinfo : EIATTR_COOP_GROUP_INSTR_OFFSETS
	.align		4
.L_97:
        /*00a8*/ 	.byte	0x04, 0x28
        /*00aa*/ 	.short	(.L_99 - .L_98)


	//   ....[0]....
.L_98:
        /*00ac*/ 	.word	0x00000160


	//   ....[1]....
        /*00b0*/ 	.word	0x000001e0


	//   ....[2]....
        /*00b4*/ 	.word	0x00000240


	//   ....[3]....
        /*00b8*/ 	.word	0x00000270


	//   ....[4]....
        /*00bc*/ 	.word	0x000002c0


	//   ....[5]....
        /*00c0*/ 	.word	0x00000360


	//   ....[6]....
        /*00c4*/ 	.word	0x00000380


	//   ....[7]....
        /*00c8*/ 	.word	0x000003a0


	//   ....[8]....
        /*00cc*/ 	.word	0x000003c0


	//   ....[9]....
        /*00d0*/ 	.word	0x000003e0


	//   ....[10]....
        /*00d4*/ 	.word	0x00000900


	//   ....[11]....
        /*00d8*/ 	.word	0x00000970


	//   ....[12]....
        /*00dc*/ 	.word	0x000009e0


	//   ....[13]....
        /*00e0*/ 	.word	0x00000a50


	//   ....[14]....
        /*00e4*/ 	.word	0x00000ac0


	//----- nvinfo : EIATTR_VRC_CTA_INIT_COUNT
	.align		4
.L_99:
        /*00e8*/ 	.byte	0x02, 0x4a
	.zero		1
	.zero		1


	//----- nvinfo : EIATTR_EXIT_INSTR_OFFSETS
	.align		4
        /*00ec*/ 	.byte	0x04, 0x1c
        /*00ee*/ 	.short	(.L_101 - .L_100)


	//   ....[0]....
.L_100:
        /*00f0*/ 	.word	0x00000750


	//   ....[1]....
        /*00f4*/ 	.word	0x000008b0


	//----- nvinfo : EIATTR_CRS_STACK_SIZE
	.align		4
.L_101:
        /*00f8*/ 	.byte	0x04, 0x1e
        /*00fa*/ 	.short	(.L_103 - .L_102)
.L_102:
        /*00fc*/ 	.word	0x00000000


	//----- nvinfo : EIATTR_CBANK_PARAM_SIZE
	.align		4
.L_103:
        /*0100*/ 	.byte	0x03, 0x19
        /*0102*/ 	.short	0x0020


	//----- nvinfo : EIATTR_PARAM_CBANK
	.align		4
        /*0104*/ 	.byte	0x04, 0x0a
        /*0106*/ 	.short	(.L_105 - .L_104)
	.align		4
.L_104:
        /*0108*/ 	.word	index@(.nv.constant0._Z19rms_norm_f32_kernelPKfS0_Pfif)
        /*010c*/ 	.short	0x0380
        /*010e*/ 	.short	0x0020


	//----- nvinfo : EIATTR_SW_WAR
	.align		4
.L_105:
        /*0110*/ 	.byte	0x04, 0x36
        /*0112*/ 	.short	(.L_107 - .L_106)
.L_106:
        /*0114*/ 	.word	0x00000008
.L_107:


//--------------------- .nv.callgraph             --------------------------
	.section	.nv.callgraph,"",@"SHT_CUDA_CALLGRAPH"
	.align	4
	.sectionentsize	8
	.align		4
        /*0000*/ 	.word	0x00000000
	.align		4
        /*0004*/ 	.word	0xffffffff
	.align		4
        /*0008*/ 	.word	0x00000000
	.align		4
        /*000c*/ 	.word	0xfffffffe
	.align		4
        /*0010*/ 	.word	0x00000000
	.align		4
        /*0014*/ 	.word	0xfffffffd
	.align		4
        /*0018*/ 	.word	0x00000000
	.align		4
        /*001c*/ 	.word	0xfffffffc


//--------------------- .text._Z23rms_norm_f16_f32_kernelPK6__halfPKfPfif --------------------------
	.section	.text._Z23rms_norm_f16_f32_kernelPK6__halfPKfPfif,"ax",@progbits
	.align	128
        .global         _Z23rms_norm_f16_f32_kernelPK6__halfPKfPfif
        .type           _Z23rms_norm_f16_f32_kernelPK6__halfPKfPfif,@function
        .size           _Z23rms_norm_f16_f32_kernelPK6__halfPKfPfif,(.L_x_119 - _Z23rms_norm_f16_f32_kernelPK6__halfPKfPfif)
        .other          _Z23rms_norm_f16_f32_kernelPK6__halfPKfPfif,@"STO_CUDA_ENTRY STV_DEFAULT"
_Z23rms_norm_f16_f32_kernelPK6__halfPKfPfif:
.text._Z23rms_norm_f16_f32_kernelPK6__halfPKfPfif:
[----:B------:R-:W-:Y:S01]  /*0000*/  LDC R1, c[0x0][0x37c] ;  /* 0x0000df00ff017b82 */ /* 0x000fe20000000800 */
[----:B------:R-:W0:Y:S07]  /*0010*/  S2R R7, SR_TID.X ;  /* 0x0000000000077919 */ /* 0x000e2e0000002100 */
[----:B------:R-:W0:Y:S01]  /*0020*/  LDC R2, c[0x0][0x398] ;  /* 0x0000e600ff027b82 */ /* 0x000e220000000800 */
[----:B------:R-:W1:Y:S01]  /*0030*/  LDCU.64 UR6, c[0x0][0x358] ;  /* 0x00006b00ff0677ac */ /* 0x000e620008000a00 */
[----:B------:R-:W-:Y:S01]  /*0040*/  BSSY.RECONVERGENT B0, `(.L_x_0) ;  /* 0x0000012000007945 */ /* 0x000fe20003800200 */
[----:B------:R-:W-:-:S05]  /*0050*/  IMAD.MOV.U32 R0, RZ, RZ, RZ ;  /* 0x000000ffff007224 */ /* 0x000fca00078e00ff */
[----:B------:R-:W2:Y:S08]  /*0060*/  S2UR UR4, SR_CTAID.X ;  /* 0x00000000000479c3 */ /* 0x000eb00000002500 */
[----:B------:R-:W3:Y:S01]  /*0070*/  LDC.64 R4, c[0x0][0x380] ;  /* 0x0000e000ff047b82 */ /* 0x000ee20000000a00 */
[----:B0-----:R-:W-:Y:S01]  /*0080*/  ISETP.GE.AND P0, PT, R7, R2, PT ;  /* 0x000000020700720c */ /* 0x001fe20003f06270 */
[----:B--2---:R-:W-:-:S04]  /*0090*/  IMAD R6, R2, UR4, RZ ;  /* 0x0000000402067c24 */ /* 0x004fc8000f8e02ff */
[----:B---3--:R-:W-:-:S08]  /*00a0*/  IMAD.WIDE R4, R6, 0x2, R4 ;  /* 0x0000000206047825 */ /* 0x008fd000078e0204 */
[----:B-1----:R-:W-:Y:S05]  /*00b0*/  @P0 BRA `(.L_x_1) ;  /* 0x0000000000280947 */ /* 0x002fea0003800000 */
[----:B------:R-:W0:Y:S01]  /*00c0*/  LDC R10, c[0x0][0x360] ;  /* 0x0000d800ff0a7b82 */ /* 0x000e220000000800 */
[----:B------:R-:W-:Y:S02]  /*00d0*/  IMAD.MOV.U32 R0, RZ, RZ, RZ ;  /* 0x000000ffff007224 */ /* 0x000fe400078e00ff */
[----:B------:R-:W-:-:S07]  /*00e0*/  IMAD.MOV.U32 R3, RZ, RZ, R7 ;  /* 0x000000ffff037224 */ /* 0x000fce00078e0007 */
.L_x_2:
[----:B------:R-:W-:-:S06]  /*00f0*/  IMAD.WIDE R8, R3, 0x2, R4 ;  /* 0x0000000203087825 */ /* 0x000fcc00078e0204 */
[----:B------:R-:W2:Y:S01]  /*0100*/  LDG.E.U16.CONSTANT R8, desc[UR6][R8.64] ;  /* 0x0000000608087981 */ /* 0x000ea2000c1e9500 */
[----:B0-----:R-:W-:-:S04]  /*0110*/  IADD3 R3, PT, PT, R10, R3, RZ ;  /* 0x000000030a037210 */ /* 0x001fc80007ffe0ff */
[----:B------:R-:W-:Y:S01]  /*0120*/  ISETP.GE.AND P0, PT, R3, R2, PT ;  /* 0x000000020300720c */ /* 0x000fe20003f06270 */
[----:B--2---:R-:W-:-:S05]  /*0130*/  HADD2.F32 R11, -RZ, R8.H0_H0 ;  /* 0x20000008ff0b7230 */ /* 0x004fca0000004100 */
[----:B------:R-:W-:-:S07]  /*0140*/  FFMA R0, R11, R11, R0 ;  /* 0x0000000b0b007223 */ /* 0x000fce0000000000 */
[----:B------:R-:W-:Y:S05]  /*0150*/  @!P0 BRA `(.L_x_2) ;  /* 0xfffffffc00e48947 */ /* 0x000fea000383ffff */
.L_x_1:
[----:B------:R-:W-:Y:S05]  /*0160*/  BSYNC.RECONVERGENT B0 ;  /* 0x0000000000007941 */ /* 0x000fea0003800200 */
.L_x_0:
[----:B------:R-:W0:Y:S01]  /*0170*/  SHFL.BFLY PT, R3, R0, 0x10, 0x1f ;  /* 0x0e001f0000037f89 */ /* 0x000e2200000e0000 */
[----:B------:R-:W1:Y:S01]  /*0180*/  LDCU UR8, c[0x0][0x360] ;  /* 0x00006c00ff0877ac */ /* 0x000e620008000800 */
[----:B------:R-:W-:-:S13]  /*0190*/  LOP3.LUT P0, R12, R7, 0x1f, RZ, 0xc0, !PT ;  /* 0x0000001f070c7812 */ /* 0x000fda000780c0ff */
[----:B------:R-:W2:Y:S01]  /*01a0*/  @!P0 S2R R11, SR_CgaCtaId ;  /* 0x00000000000b8919 */ /* 0x000ea20000008800 */
[----:B-1----:R-:W-:Y:S01]  /*01b0*/  USHF.R.U32.HI UR4, URZ, 0x5, UR8 ;  /* 0x00000005ff047899 */ /* 0x002fe20008011608 */
[----:B0-----:R-:W-:-:S05]  /*01c0*/  FADD R3, R3, R0 ;  /* 0x0000000003037221 */ /* 0x001fca0000000000 */
[----:B------:R-:W-:Y:S02]  /*01d0*/  ISETP.GE.U32.AND P1, PT, R7, UR4, PT ;  /* 0x0000000407007c0c */ /* 0x000fe4000bf26070 */
[----:B------:R-:W-:Y:S01]  /*01e0*/  @!P0 MOV R0, 0x400 ;  /* 0x0000040000008802 */ /* 0x000fe20000000f00 */
[----:B------:R-:W0:Y:S04]  /*01f0*/  SHFL.BFLY PT, R8, R3, 0x8, 0x1f ;  /* 0x0d001f0003087f89 */ /* 0x000e2800000e0000 */
[----:B------:R-:W-:-:S06]  /*0200*/  @!P0 VIADD R0, R0, 0x4 ;  /* 0x0000000400008836 */ /* 0x000fcc0000000000 */
[----:B------:R-:W1:Y:S01]  /*0210*/  @!P1 S2R R13, SR_CgaCtaId ;  /* 0x00000000000d9919 */ /* 0x000e620000008800 */
[----:B--2---:R-:W-:-:S04]  /*0220*/  @!P0 LEA R0, R11, R0, 0x18 ;  /* 0x000000000b008211 */ /* 0x004fc800078ec0ff */
[----:B------:R-:W-:Y:S01]  /*0230*/  @!P0 LEA.HI R0, R7, R0, RZ, 0x1d ;  /* 0x0000000007008211 */ /* 0x000fe200078fe8ff */
[----:B0-----:R-:W-:-:S05]  /*0240*/  FADD R8, R3, R8 ;  /* 0x0000000803087221 */ /* 0x001fca0000000000 */
[----:B------:R-:W0:Y:S02]  /*0250*/  SHFL.BFLY PT, R9, R8, 0x4, 0x1f ;  /* 0x0c801f0008097f89 */ /* 0x000e2400000e0000 */
[----:B0-----:R-:W-:Y:S01]  /*0260*/  FADD R9, R8, R9 ;  /* 0x0000000908097221 */ /* 0x001fe20000000000 */
[----:B------:R-:W-:-:S04]  /*0270*/  @!P1 MOV R8, 0x400 ;  /* 0x0000040000089802 */ /* 0x000fc80000000f00 */
[----:B------:R-:W0:Y:S01]  /*0280*/  SHFL.BFLY PT, R10, R9, 0x2, 0x1f ;  /* 0x0c401f00090a7f89 */ /* 0x000e2200000e0000 */
[----:B------:R-:W-:-:S05]  /*0290*/  @!P1 VIADD R8, R8, 0x4 ;  /* 0x0000000408089836 */ /* 0x000fca0000000000 */
[----:B-1----:R-:W-:-:S05]  /*02a0*/  @!P1 LEA R13, R13, R8, 0x18 ;  /* 0x000000080d0d9211 */ /* 0x002fca00078ec0ff */
[----:B------:R-:W-:Y:S02]  /*02b0*/  @!P1 IMAD R8, R12, 0x4, R13 ;  /* 0x000000040c089824 */ /* 0x000fe400078e020d */
[----:B0-----:R-:W-:-:S05]  /*02c0*/  FADD R10, R9, R10 ;  /* 0x0000000a090a7221 */ /* 0x001fca0000000000 */
[----:B------:R-:W0:Y:S02]  /*02d0*/  SHFL.BFLY PT, R3, R10, 0x1, 0x1f ;  /* 0x0c201f000a037f89 */ /* 0x000e2400000e0000 */
[----:B0-----:R-:W-:Y:S01]  /*02e0*/  FADD R9, R10, R3 ;  /* 0x000000030a097221 */ /* 0x001fe20000000000 */
[----:B------:R-:W-:-:S04]  /*02f0*/  HFMA2 R3, -RZ, RZ, 0, 0 ;  /* 0x00000000ff037431 */ /* 0x000fc800000001ff */
[----:B------:R0:W-:Y:S01]  /*0300*/  @!P0 STS [R0], R9 ;  /* 0x0000000900008388 */ /* 0x0001e20000000800 */
[----:B------:R-:W-:Y:S01]  /*0310*/  BAR.SYNC.DEFER_BLOCKING 0x0 ;  /* 0x0000000000007b1d */ /* 0x000fe20000010000 */
[----:B------:R-:W-:-:S05]  /*0320*/  ISETP.GT.U32.AND P0, PT, R7, 0x1f, PT ;  /* 0x0000001f0700780c */ /* 0x000fca0003f04070 */
[----:B------:R0:W1:Y:S08]  /*0330*/  @!P1 LDS R3, [R8] ;  /* 0x0000000008039984 */ /* 0x0000700000000800 */
[----:B0-----:R-:W-:Y:S05]  /*0340*/  @P0 BRA `(.L_x_3) ;  /* 0x0000000000f40947 */ /* 0x001fea0003800000 */
[----:B------:R-:W-:-:S03]  /*0350*/  UMOV UR4, 0xffffffff ;  /* 0xffffffff00047882 */ /* 0x000fc60000000000 */
[----:B------:R-:W-:Y:S05]  /*0360*/  BRA.DIV UR4, `(.L_x_4) ;  /* 0x00000006045c7947 */ /* 0x000fea000b800000 */
[----:B-1----:R-:W0:Y:S02]  /*0370*/  SHFL.BFLY PT, R0, R3, 0x10, 0x1f ;  /* 0x0e001f0003007f89 */ /* 0x002e2400000e0000 */
[----:B0-----:R-:W-:-:S05]  /*0380*/  FADD R0, R0, R3 ;  /* 0x0000000300007221 */ /* 0x001fca0000000000 */
[----:B------:R-:W0:Y:S02]  /*0390*/  SHFL.BFLY PT, R9, R0, 0x8, 0x1f ;  /* 0x0d001f0000097f89 */ /* 0x000e2400000e0000 */
[----:B0-----:R-:W-:-:S05]  /*03a0*/  FADD R9, R0, R9 ;  /* 0x0000000900097221 */ /* 0x001fca0000000000 */
[----:B------:R-:W0:Y:S02]  /*03b0*/  SHFL.BFLY PT, R8, R9, 0x4, 0x1f ;  /* 0x0c801f0009087f89 */ /* 0x000e2400000e0000 */
[----:B0-----:R-:W-:-:S05]  /*03c0*/  FADD R8, R9, R8 ;  /* 0x0000000809087221 */ /* 0x001fca0000000000 */
[----:B------:R-:W0:Y:S02]  /*03d0*/  SHFL.BFLY PT, R11, R8, 0x2, 0x1f ;  /* 0x0c401f00080b7f89 */ /* 0x000e2400000e0000 */
[----:B0-----:R-:W-:-:S05]  /*03e0*/  FADD R11, R8, R11 ;  /* 0x0000000b080b7221 */ /* 0x001fca0000000000 */
[----:B------:R0:W1:Y:S02]  /*03f0*/  SHFL.BFLY PT, R10, R11, 0x1, 0x1f ;  /* 0x0c201f000b0a7f89 */ /* 0x00006400000e0000 */
.L_x_19:
[----:B------:R-:W-:Y:S01]  /*0400*/  ISETP.NE.AND P0, PT, R7, RZ, PT ;  /* 0x000000ff0700720c */ /* 0x000fe20003f05270 */
[----:B-1----:R-:W-:-:S12]  /*0410*/  FADD R0, R11, R10 ;  /* 0x0000000a0b007221 */ /* 0x002fd80000000000 */
[----:B------:R-:W-:Y:S05]  /*0420*/  @P0 BRA `(.L_x_3) ;  /* 0x0000000000bc0947 */ /* 0x000fea0003800000 */
[----:B------:R-:W-:Y:S01]  /*0430*/  I2FP.F32.S32 R3, R2 ;  /* 0x0000000200037245 */ /* 0x000fe20000201400 */
[----:B------:R-:W-:Y:S03]  /*0440*/  BSSY.RECONVERGENT B0, `(.L_x_5) ;  /* 0x000000c000007945 */ /* 0x000fe60003800200 */
[----:B------:R-:W1:Y:S08]  /*0450*/  MUFU.RCP R2, R3 ;  /* 0x0000000300027308 */ /* 0x000e700000001000 */
[----:B------:R-:W2:Y:S01]  /*0460*/  FCHK P0, R0, R3 ;  /* 0x0000000300007302 */ /* 0x000ea20000000000 */
[----:B-1----:R-:W-:-:S04]  /*0470*/  FFMA R9, -R3, R2, 1 ;  /* 0x3f80000003097423 */ /* 0x002fc80000000102 */
[----:B------:R-:W-:-:S04]  /*0480*/  FFMA R9, R2, R9, R2 ;  /* 0x0000000902097223 */ /* 0x000fc80000000002 */
[----:B------:R-:W-:-:S04]  /*0490*/  FFMA R2, R0, R9, RZ ;  /* 0x0000000900027223 */ /* 0x000fc800000000ff */
[----:B------:R-:W-:-:S04]  /*04a0*/  FFMA R8, -R3, R2, R0 ;  /* 0x0000000203087223 */ /* 0x000fc80000000100 */
[----:B------:R-:W-:Y:S01]  /*04b0*/  FFMA R2, R9, R8, R2 ;  /* 0x0000000809027223 */ /* 0x000fe20000000002 */
[----:B--2---:R-:W-:Y:S06]  /*04c0*/  @!P0 BRA `(.L_x_6) ;  /* 0x00000000000c8947 */ /* 0x004fec0003800000 */
[----:B------:R-:W-:-:S07]  /*04d0*/  MOV R2, 0x4f0 ;  /* 0x000004f000027802 */ /* 0x000fce0000000f00 */
[----:B0-----:R-:W-:Y:S05]  /*04e0*/  CALL.REL.NOINC `($__internal_2_$__cuda_sm3x_div_rn_noftz_f32_slowpath) ;  /* 0x0000000800b87944 */ /* 0x001fea0003c00000 */
[----:B------:R-:W-:-:S07]  /*04f0*/  IMAD.MOV.U32 R2, RZ, RZ, R0 ;  /* 0x000000ffff027224 */ /* 0x000fce00078e0000 */
.L_x_6:
[----:B------:R-:W-:Y:S05]  /*0500*/  BSYNC.RECONVERGENT B0 ;  /* 0x0000000000007941 */ /* 0x000fea0003800200 */
.L_x_5:
[----:B------:R-:W1:Y:S01]  /*0510*/  LDCU UR4, c[0x0][0x39c] ;  /* 0x00007380ff0477ac */ /* 0x000e620008000800 */
[----:B------:R-:W-:Y:S01]  /*0520*/  BSSY.RECONVERGENT B0, `(.L_x_7) ;  /* 0x000000d000007945 */ /* 0x000fe20003800200 */
[----:B-1----:R-:W-:-:S04]  /*0530*/  FADD R3, R2, UR4 ;  /* 0x0000000402037e21 */ /* 0x002fc80008000000 */
[----:B------:R-:W-:Y:S01]  /*0540*/  VIADD R0, R3, 0xf3000000 ;  /* 0xf300000003007836 */ /* 0x000fe20000000000 */
[----:B------:R1:W2:Y:S04]  /*0550*/  MUFU.RSQ R2, R3 ;  /* 0x0000000300027308 */ /* 0x0002a80000001400 */
[----:B------:R-:W-:-:S13]  /*0560*/  ISETP.GT.U32.AND P0, PT, R0, 0x727fffff, PT ;  /* 0x727fffff0000780c */ /* 0x000fda0003f04070 */
[----:B-12---:R-:W-:Y:S05]  /*0570*/  @!P0 BRA `(.L_x_8) ;  /* 0x00000000000c8947 */ /* 0x006fea0003800000 */
[----:B0-----:R-:W-:-:S07]  /*0580*/  MOV R11, 0x5a0 ;  /* 0x000005a0000b7802 */ /* 0x001fce0000000f00 */
[----:B------:R-:W-:Y:S05]  /*0590*/  CALL.REL.NOINC `($__internal_1_$__cuda_sm20_sqrt_rn_f32_slowpath) ;  /* 0x00000008002c7944 */ /* 0x000fea0003c00000 */
[----:B------:R-:W-:Y:S05]  /*05a0*/  BRA `(.L_x_9) ;  /* 0x0000000000107947 */ /* 0x000fea0003800000 */
.L_x_8:
[----:B------:R-:W-:Y:S01]  /*05b0*/  FMUL.FTZ R0, R3, R2 ;  /* 0x0000000203007220 */ /* 0x000fe20000410000 */
[----:B------:R-:W-:-:S03]  /*05c0*/  FMUL.FTZ R2, R2, 0.5 ;  /* 0x3f00000002027820 */ /* 0x000fc60000410000 */
[----:B------:R-:W-:-:S04]  /*05d0*/  FFMA R3, -R0, R0, R3 ;  /* 0x0000000000037223 */ /* 0x000fc80000000103 */
[----:B------:R-:W-:-:S07]  /*05e0*/  FFMA R0, R3, R2, R0 ;  /* 0x0000000203007223 */ /* 0x000fce0000000000 */
.L_x_9:
[----:B------:R-:W-:Y:S05]  /*05f0*/  BSYNC.RECONVERGENT B0 ;  /* 0x0000000000007941 */ /* 0x000fea0003800200 */
.L_x_7:
[----:B------:R-:W-:Y:S01]  /*0600*/  VIADD R2, R0, 0x1800000 ;  /* 0x0180000000027836 */ /* 0x000fe20000000000 */
[----:B------:R-:W-:Y:S04]  /*0610*/  BSSY.RECONVERGENT B0, `(.L_x_10) ;  /* 0x000000c000007945 */ /* 0x000fe80003800200 */
[----:B------:R-:W-:-:S04]  /*0620*/  LOP3.LUT R2, R2, 0x7f800000, RZ, 0xc0, !PT ;  /* 0x7f80000002027812 */ /* 0x000fc800078ec0ff */
[----:B------:R-:W-:-:S13]  /*0630*/  ISETP.GT.U32.AND P0, PT, R2, 0x1ffffff, PT ;  /* 0x01ffffff0200780c */ /* 0x000fda0003f04070 */
[----:B------:R-:W-:Y:S05]  /*0640*/  @P0 BRA `(.L_x_11) ;  /* 0x0000000000100947 */ /* 0x000fea0003800000 */
[----:B------:R-:W-:-:S07]  /*0650*/  MOV R8, 0x670 ;  /* 0x0000067000087802 */ /* 0x000fce0000000f00 */
[----:B0-----:R-:W-:Y:S05]  /*0660*/  CALL.REL.NOINC `($__internal_0_$__cuda_sm20_rcp_rn_f32_slowpath) ;  /* 0x0000000400287944 */ /* 0x001fea0003c00000 */
[----:B------:R-:W-:Y:S01]  /*0670*/  MOV R2, R3 ;  /* 0x0000000300027202 */ /* 0x000fe20000000f00 */
[----:B------:R-:W-:Y:S06]  /*0680*/  BRA `(.L_x_12) ;  /* 0x0000000000107947 */ /* 0x000fec0003800000 */
.L_x_11:
[----:B------:R-:W1:Y:S02]  /*0690*/  MUFU.RCP R3, R0 ;  /* 0x0000000000037308 */ /* 0x000e640000001000 */
[----:B-1----:R-:W-:-:S04]  /*06a0*/  FFMA R2, R3, R0, -1 ;  /* 0xbf80000003027423 */ /* 0x002fc80000000000 */
[----:B------:R-:W-:-:S04]  /*06b0*/  FADD.FTZ R2, -R2, -RZ ;  /* 0x800000ff02027221 */ /* 0x000fc80000010100 */
[----:B------:R-:W-:-:S07]  /*06c0*/  FFMA R2, R3, R2, R3 ;  /* 0x0000000203027223 */ /* 0x000fce0000000003 */
.L_x_12:
[----:B------:R-:W-:Y:S05]  /*06d0*/  BSYNC.RECONVERGENT B0 ;  /* 0x0000000000007941 */ /* 0x000fea0003800200 */
.L_x_10:
[----:B------:R-:W1:Y:S01]  /*06e0*/  S2UR UR5, SR_CgaCtaId ;  /* 0x00000000000579c3 */ /* 0x000e620000008800 */
[----:B------:R-:W-:Y:S02]  /*06f0*/  UMOV UR4, 0x400 ;  /* 0x0000040000047882 */ /* 0x000fe40000000000 */
[----:B-1----:R-:W-:-:S09]  /*0700*/  ULEA UR4, UR5, UR4, 0x18 ;  /* 0x0000000405047291 */ /* 0x002fd2000f8ec0ff */
[----:B------:R2:W-:Y:S03]  /*0710*/  STS [UR4], R2 ;  /* 0x00000002ff007988 */ /* 0x0005e60008000804 */
.L_x_3:
[----:B------:R-:W3:Y:S01]  /*0720*/  LDC R18, c[0x0][0x398] ;  /* 0x0000e600ff127b82 */ /* 0x000ee20000000800 */
[----:B------:R-:W-:Y:S07]  /*0730*/  WARPSYNC.ALL ;  /* 0x0000000000007948 */ /* 0x000fee0003800000 */
[----:B------:R-:W-:Y:S01]  /*0740*/  BAR.SYNC.DEFER_BLOCKING 0x0 ;  /* 0x0000000000007b1d */ /* 0x000fe20000010000 */
[----:B---3--:R-:W-:-:S13]  /*0750*/  ISETP.GE.AND P0, PT, R7, R18, PT ;  /* 0x000000120700720c */ /* 0x008fda0003f06270 */
[----:B------:R-:W-:Y:S05]  /*0760*/  @P0 EXIT ;  /* 0x000000000000094d */ /* 0x000fea0003800000 */
[----:B------:R-:W3:Y:S01]  /*0770*/  S2UR UR5, SR_CgaCtaId ;  /* 0x00000000000579c3 */ /* 0x000ee20000008800 */
[----:B------:R-:W-:-:S07]  /*0780*/  UMOV UR4, 0x400 ;  /* 0x0000040000047882 */ /* 0x000fce0000000000 */
[----:B-12---:R-:W1:Y:S01]  /*0790*/  LDC.64 R2, c[0x0][0x388] ;  /* 0x0000e200ff027b82 */ /* 0x006e620000000a00 */
[----:B---3--:R-:W-:-:S09]  /*07a0*/  ULEA UR4, UR5, UR4, 0x18 ;  /* 0x0000000405047291 */ /* 0x008fd2000f8ec0ff */
[----:B------:R-:W2:Y:S02]  /*07b0*/  LDS R0, [UR4] ;  /* 0x00000004ff007984 */ /* 0x000ea40008000800 */
[----:B------:R-:W3:Y:S02]  /*07c0*/  LDCU.64 UR4, c[0x0][0x390] ;  /* 0x00007200ff0477ac */ /* 0x000ee40008000a00 */
.L_x_13:
[----:B------:R-:W-:-:S06]  /*07d0*/  IMAD.WIDE R8, R7, 0x2, R4 ;  /* 0x0000000207087825 */ /* 0x000fcc00078e0204 */
[----:B----4-:R-:W4:Y:S01]  /*07e0*/  LDG.E.U16.CONSTANT R8, desc[UR6][R8.64] ;  /* 0x0000000608087981 */ /* 0x010f22000c1e9500 */
[----:B01----:R-:W-:-:S06]  /*07f0*/  IMAD.WIDE R10, R7, 0x4, R2 ;  /* 0x00000004070a7825 */ /* 0x003fcc00078e0202 */
[----:B------:R-:W5:Y:S01]  /*0800*/  LDG.E.CONSTANT R11, desc[UR6][R10.64] ;  /* 0x000000060a0b7981 */ /* 0x000f62000c1e9900 */
[----:B------:R-:W-:Y:S02]  /*0810*/  SHF.R.S32.HI R15, RZ, 0x1f, R7 ;  /* 0x0000001fff0f7819 */ /* 0x000fe40000011407 */
[----:B------:R-:W-:Y:S01]  /*0820*/  IADD3 R16, P0, PT, R6, R7, RZ ;  /* 0x0000000706107210 */ /* 0x000fe20007f1e0ff */
[----:B------:R-:W-:-:S03]  /*0830*/  VIADD R7, R7, UR8 ;  /* 0x0000000807077c36 */ /* 0x000fc60008000000 */
[----:B------:R-:W-:Y:S02]  /*0840*/  LEA.HI.X.SX32 R15, R6, R15, 0x1, P0 ;  /* 0x0000000f060f7211 */ /* 0x000fe400000f0eff */
[----:B---3--:R-:W-:Y:S01]  /*0850*/  LEA R12, P0, R16, UR4, 0x2 ;  /* 0x00000004100c7c11 */ /* 0x008fe2000f8010ff */
[----:B----4-:R-:W-:-:S05]  /*0860*/  HADD2.F32 R13, -RZ, R8.H0_H0 ;  /* 0x20000008ff0d7230 */ /* 0x010fca0000004100 */
[----:B--2---:R-:W-:Y:S01]  /*0870*/  FMUL R14, R0, R13 ;  /* 0x0000000d000e7220 */ /* 0x004fe20000400000 */
[----:B------:R-:W-:Y:S02]  /*0880*/  LEA.HI.X R13, R16, UR5, R15, 0x2, P0 ;  /* 0x00000005100d7c11 */ /* 0x000fe400080f140f */
[----:B------:R-:W-:Y:S01]  /*0890*/  ISETP.GE.AND P0, PT, R7, R18, PT ;  /* 0x000000120700720c */ /* 0x000fe20003f06270 */
[----:B-----5:R-:W-:-:S05]  /*08a0*/  FMUL R15, R14, R11 ;  /* 0x0000000b0e0f7220 */ /* 0x020fca0000400000 */
[----:B------:R4:W-:Y:S07]  /*08b0*/  STG.E desc[UR6][R12.64], R15 ;  /* 0x0000000f0c007986 */ /* 0x0009ee000c101906 */
[----:B------:R-:W-:Y:S05]  /*08c0*/  @!P0 BRA `(.L_x_13) ;  /* 0xfffffffc00c08947 */ /* 0x000fea000383ffff */
[----:B------:R-:W-:Y:S05]  /*08d0*/  EXIT ;  /* 0x000000000000794d */ /* 0x000fea0003800000 */
.L_x_4:
[----:B------:R-:W-:Y:S01]  /*08e0*/  IMAD.MOV.U32 R13, RZ, RZ, 0x10 ;  /* 0x00000010ff0d7424 */ /* 0x000fe200078e00ff */
[----:B------:R-:W-:Y:S01]  /*08f0*/  MOV R12, 0xffffffff ;  /* 0xffffffff000c7802 */ /* 0x000fe20000000f00 */
[----:B------:R-:W-:-:S07]  /*0900*/  IMAD.MOV.U32 R14, RZ, RZ, 0x1f ;  /* 0x0000001fff0e7424 */ /* 0x000fce00078e00ff */
[----:B-1----:R-:W-:Y:S05]  /*0910*/  WARPSYNC.COLLECTIVE R12, `(.L_x_14) ;  /* 0x000000000c087348 */ /* 0x002fea0003c00000 */
[----:B-1----:R0:W1:Y:S02]  /*0920*/  SHFL.BFLY P0, R10, R3, R13, R14 ;  /* 0x0c00000d030a7389 */ /* 0x002064000000000e */
[----:B01----:R-:W-:Y:S05]  /*0930*/  ENDCOLLECTIVE ;  /* 0x000000000000791b */ /* 0x003fea0003800000 */
.L_x_14:
[----:B------:R-:W-:Y:S02]  /*0940*/  IMAD.MOV.U32 R13, RZ, RZ, 0x8 ;  /* 0x00000008ff0d7424 */ /* 0x000fe400078e00ff */
[----:B------:R-:W-:-:S04]  /*0950*/  IMAD.MOV.U32 R0, RZ, RZ, R10 ;  /* 0x000000ffff007224 */ /* 0x000fc800078e000a */
[----:B------:R-:W-:-:S04]  /*0960*/  FADD R0, R0, R3 ;  /* 0x0000000300007221 */ /* 0x000fc80000000000 */
[----:B------:R-:W-:-:S07]  /*0970*/  IMAD.MOV.U32 R3, RZ, RZ, R0 ;  /* 0x000000ffff037224 */ /* 0x000fce00078e0000 */
[----:B------:R-:W-:Y:S05]  /*0980*/  WARPSYNC.COLLECTIVE R12, `(.L_x_15) ;  /* 0x000000000c087348 */ /* 0x000fea0003c00000 */
[----:B------:R0:W1:Y:S02]  /*0990*/  SHFL.BFLY P0, R10, R3, R13, R14 ;  /* 0x0c00000d030a7389 */ /* 0x000064000000000e */
[----:B01----:R-:W-:Y:S05]  /*09a0*/  ENDCOLLECTIVE ;  /* 0x000000000000791b */ /* 0x003fea0003800000 */
.L_x_15:
[----:B------:R-:W-:Y:S01]  /*09b0*/  IMAD.MOV.U32 R13, RZ, RZ, 0x4 ;  /* 0x00000004ff0d7424 */ /* 0x000fe200078e00ff */
[----:B------:R-:W-:-:S05]  /*09c0*/  MOV R9, R10 ;  /* 0x0000000a00097202 */ /* 0x000fca0000000f00 */
[----:B------:R-:W-:-:S04]  /*09d0*/  FADD R9, R0, R9 ;  /* 0x0000000900097221 */ /* 0x000fc80000000000 */
[----:B------:R-:W-:-:S07]  /*09e0*/  IMAD.MOV.U32 R3, RZ, RZ, R9 ;  /* 0x000000ffff037224 */ /* 0x000fce00078e0009 */
[----:B------:R-:W-:Y:S05]  /*09f0*/  WARPSYNC.COLLECTIVE R12, `(.L_x_16) ;  /* 0x000000000c087348 */ /* 0x000fea0003c00000 */
[----:B------:R0:W1:Y:S02]  /*0a00*/  SHFL.BFLY P0, R10, R3, R13, R14 ;  /* 0x0c00000d030a7389 */ /* 0x000064000000000e */
[----:B01----:R-:W-:Y:S05]  /*0a10*/  ENDCOLLECTIVE ;  /* 0x000000000000791b */ /* 0x003fea0003800000 */
.L_x_16:
[----:B------:R-:W-:Y:S02]  /*0a20*/  IMAD.MOV.U32 R13, RZ, RZ, 0x2 ;  /* 0x00000002ff0d7424 */ /* 0x000fe400078e00ff */
[----:B------:R-:W-:-:S04]  /*0a30*/  IMAD.MOV.U32 R8, RZ, RZ, R10 ;  /* 0x000000ffff087224 */ /* 0x000fc800078e000a */
[----:B------:R-:W-:-:S05]  /*0a40*/  FADD R8, R9, R8 ;  /* 0x0000000809087221 */ /* 0x000fca0000000000 */
[----:B------:R-:W-:-:S07]  /*0a50*/  MOV R3, R8 ;  /* 0x0000000800037202 */ /* 0x000fce0000000f00 */
[----:B------:R-:W-:Y:S05]  /*0a60*/  WARPSYNC.COLLECTIVE R12, `(.L_x_17) ;  /* 0x000000000c087348 */ /* 0x000fea0003c00000 */
[----:B------:R0:W1:Y:S02]  /*0a70*/  SHFL.BFLY P0, R10, R3, R13, R14 ;  /* 0x0c00000d030a7389 */ /* 0x000064000000000e */
[----:B01----:R-:W-:Y:S05]  /*0a80*/  ENDCOLLECTIVE ;  /* 0x000000000000791b */ /* 0x003fea0003800000 */
.L_x_17:
[----:B------:R-:W-:Y:S02]  /*0a90*/  HFMA2 R13, -RZ, RZ, 0, 5.9604644775390625e-08 ;  /* 0x00000001ff0d7431 */ /* 0x000fe400000001ff */
[----:B------:R-:W-:-:S04]  /*0aa0*/  IMAD.MOV.U32 R11, RZ, RZ, R10 ;  /* 0x000000ffff0b7224 */ /* 0x000fc800078e000a */
[----:B------:R-:W-:-:S04]  /*0ab0*/  FADD R11, R8, R11 ;  /* 0x0000000b080b7221 */ /* 0x000fc80000000000 */
[----:B------:R-:W-:-:S07]  /*0ac0*/  IMAD.MOV.U32 R3, RZ, RZ, R11 ;  /* 0x000000ffff037224 */ /* 0x000fce00078e000b */
[----:B------:R-:W-:Y:S05]  /*0ad0*/  WARPSYNC.COLLECTIVE R12, `(.L_x_18) ;  /* 0x000000000c087348 */ /* 0x000fea0003c00000 */
[----:B------:R0:W1:Y:S02]  /*0ae0*/  SHFL.BFLY P0, R10, R3, R13, R14 ;  /* 0x0c00000d030a7389 */ /* 0x000064000000000e */
[----:B01----:R-:W-:Y:S05]  /*0af0*/  ENDCOLLECTIVE ;  /* 0x000000000000791b */ /* 0x003fea0003800000 */
.L_x_18:
[----:B------:R-:W-:Y:S05]  /*0b00*/  BRA `(.L_x_19) ;  /* 0xfffffff8003c7947 */ /* 0x000fea000383ffff */
        .weak           $__internal_0_$__cuda_sm20_rcp_rn_f32_slowpath
        .type           $__internal_0_$__cuda_sm20_rcp_rn_f32_slowpath,@function
        .size           $__internal_0_$__cuda_sm20_rcp_rn_f32_slowpath,($__internal_1_$__cuda_sm20_sqrt_rn_f32_slowpath - $__internal_0_$__cuda_sm20_rcp_rn_f32_slowpath)
$__internal_0_$__cuda_sm20_rcp_rn_f32_slowpath:
[----:B------:R-:W-:Y:S01]  /*0b10*/  IMAD.SHL.U32 R2, R0, 0x2, RZ ;  /* 0x0000000200027824 */ /* 0x000fe200078e00ff */
[----:B------:R-:W-:Y:S04]  /*0b20*/  BSSY.RECONVERGENT B1, `(.L_x_20) ;  /* 0x0000030000017945 */ /* 0x000fe80003800200 */
[----:B------:R-:W-:-:S04]  /*0b30*/  SHF.R.U32.HI R11, RZ, 0x18, R2 ;  /* 0x00000018ff0b7819 */ /* 0x000fc80000011602 */
[----:B------:R-:W-:-:S13]  /*0b40*/  ISETP.NE.U32.AND P0, PT, R11, RZ, PT ;  /* 0x000000ff0b00720c */ /* 0x000fda0003f05070 */
[----:B------:R-:W-:Y:S05]  /*0b50*/  @P0 BRA `(.L_x_21) ;  /* 0x0000000000280947 */ /* 0x000fea0003800000 */
[----:B------:R-:W-:-:S05]  /*0b60*/  IMAD.SHL.U32 R2, R0, 0x2, RZ ;  /* 0x0000000200027824 */ /* 0x000fca00078e00ff */
[----:B------:R-:W-:-:S13]  /*0b70*/  ISETP.NE.AND P0, PT, R2, RZ, PT ;  /* 0x000000ff0200720c */ /* 0x000fda0003f05270 */
[----:B------:R-:W-:Y:S01]  /*0b80*/  @P0 FFMA R9, R0, 1.84467440737095516160e+19, RZ ;  /* 0x5f80000000090823 */ /* 0x000fe200000000ff */
[----:B------:R-:W-:Y:S08]  /*0b90*/  @!P0 MUFU.RCP R3, R0 ;  /* 0x0000000000038308 */ /* 0x000ff00000001000 */
[----:B------:R-:W0:Y:S02]  /*0ba0*/  @P0 MUFU.RCP R2, R9 ;  /* 0x0000000900020308 */ /* 0x000e240000001000 */
[----:B0-----:R-:W-:-:S04]  /*0bb0*/  @P0 FFMA R10, R9, R2, -1 ;  /* 0xbf800000090a0423 */ /* 0x001fc80000000002 */
[----:B------:R-:W-:-:S04]  /*0bc0*/  @P0 FADD.FTZ R11, -R10, -RZ ;  /* 0x800000ff0a0b0221 */ /* 0x000fc80000010100 */
[----:B------:R-:W-:-:S04]  /*0bd0*/  @P0 FFMA R2, R2, R11, R2 ;  /* 0x0000000b02020223 */ /* 0x000fc80000000002 */
[----:B------:R-:W-:Y:S01]  /*0be0*/  @P0 FFMA R3, R2, 1.84467440737095516160e+19, RZ ;  /* 0x5f80000002030823 */ /* 0x000fe200000000ff */
[----:B------:R-:W-:Y:S06]  /*0bf0*/  BRA `(.L_x_22) ;  /* 0x0000000000887947 */ /* 0x000fec0003800000 */
.L_x_21:
[----:B------:R-:W-:-:S05]  /*0c00*/  VIADD R13, R11, 0xffffff03 ;  /* 0xffffff030b0d7836 */ /* 0x000fca0000000000 */
[----:B------:R-:W-:-:S13]  /*0c10*/  ISETP.GT.U32.AND P0, PT, R13, 0x1, PT ;  /* 0x000000010d00780c */ /* 0x000fda0003f04070 */
[----:B------:R-:W-:Y:S05]  /*0c20*/  @P0 BRA `(.L_x_23) ;  /* 0x0000000000780947 */ /* 0x000fea0003800000 */
[----:B------:R-:W-:Y:S02]  /*0c30*/  LOP3.LUT R2, R0, 0x7fffff, RZ, 0xc0, !PT ;  /* 0x007fffff00027812 */ /* 0x000fe400078ec0ff */
[----:B------:R-:W-:Y:S02]  /*0c40*/  MOV R12, 0x3 ;  /* 0x00000003000c7802 */ /* 0x000fe40000000f00 */
[----:B------:R-:W-:Y:S02]  /*0c50*/  LOP3.LUT R2, R2, 0x3f800000, RZ, 0xfc, !PT ;  /* 0x3f80000002027812 */ /* 0x000fe400078efcff */
[----:B------:R-:W-:Y:S02]  /*0c60*/  SHF.L.U32 R12, R12, R13, RZ ;  /* 0x0000000d0c0c7219 */ /* 0x000fe400000006ff */
[----:B------:R-:W0:Y:S02]  /*0c70*/  MUFU.RCP R3, R2 ;  /* 0x0000000200037308 */ /* 0x000e240000001000 */
[----:B0-----:R-:W-:-:S04]  /*0c80*/  FFMA R9, R2, R3, -1 ;  /* 0xbf80000002097423 */ /* 0x001fc80000000003 */
[----:B------:R-:W-:-:S04]  /*0c90*/  FADD.FTZ R10, -R9, -RZ ;  /* 0x800000ff090a7221 */ /* 0x000fc80000010100 */
[CCC-:B------:R-:W-:Y:S01]  /*0ca0*/  FFMA.RM R9, R3.reuse, R10.reuse, R3.reuse ;  /* 0x0000000a03097223 */ /* 0x1c0fe20000004003 */
[----:B------:R-:W-:-:S04]  /*0cb0*/  FFMA.RP R10, R3, R10, R3 ;  /* 0x0000000a030a7223 */ /* 0x000fc80000008003 */
[C---:B------:R-:W-:Y:S02]  /*0cc0*/  LOP3.LUT R3, R9.reuse, 0x7fffff, RZ, 0xc0, !PT ;  /* 0x007fffff09037812 */ /* 0x040fe400078ec0ff */
[----:B------:R-:W-:Y:S02]  /*0cd0*/  FSETP.NEU.FTZ.AND P0, PT, R9, R10, PT ;  /* 0x0000000a0900720b */ /* 0x000fe40003f1d000 */
[----:B------:R-:W-:Y:S02]  /*0ce0*/  LOP3.LUT R3, R3, 0x800000, RZ, 0xfc, !PT ;  /* 0x0080000003037812 */ /* 0x000fe400078efcff */
[----:B------:R-:W-:Y:S02]  /*0cf0*/  SEL R9, RZ, 0xffffffff, !P0 ;  /* 0xffffffffff097807 */ /* 0x000fe40004000000 */
[----:B------:R-:W-:-:S03]  /*0d00*/  LOP3.LUT R12, R12, R3, RZ, 0xc0, !PT ;  /* 0x000000030c0c7212 */ /* 0x000fc600078ec0ff */
[----:B------:R-:W-:Y:S01]  /*0d10*/  IMAD.MOV R2, RZ, RZ, -R9 ;  /* 0x000000ffff027224 */ /* 0x000fe200078e0a09 */
[----:B------:R-:W-:-:S04]  /*0d20*/  SHF.R.U32.HI R12, RZ, R13, R12 ;  /* 0x0000000dff0c7219 */ /* 0x000fc8000001160c */
[----:B------:R-:W-:Y:S02]  /*0d30*/  LOP3.LUT P1, RZ, R2, R13, R3, 0xf8, !PT ;  /* 0x0000000d02ff7212 */ /* 0x000fe4000782f803 */
[C---:B------:R-:W-:Y:S02]  /*0d40*/  LOP3.LUT P0, RZ, R12.reuse, 0x1, RZ, 0xc0, !PT ;  /* 0x000000010cff7812 */ /* 0x040fe4000780c0ff */
[----:B------:R-:W-:-:S04]  /*0d50*/  LOP3.LUT P2, RZ, R12, 0x2, RZ, 0xc0, !PT ;  /* 0x000000020cff7812 */ /* 0x000fc8000784c0ff */
[----:B------:R-:W-:Y:S02]  /*0d60*/  PLOP3.LUT P0, PT, P0, P1, P2, 0xe0, 0x0 ;  /* 0x000000000000781c */ /* 0x000fe40000703c20 */
[----:B------:R-:W-:Y:S02]  /*0d70*/  LOP3.LUT P1, RZ, R0, 0x7fffff, RZ, 0xc0, !PT ;  /* 0x007fffff00ff7812 */ /* 0x000fe4000782c0ff */
[----:B------:R-:W-:-:S05]  /*0d80*/  SEL R2, RZ, 0x1, !P0 ;  /* 0x00000001ff027807 */ /* 0x000fca0004000000 */
[----:B------:R-:W-:-:S05]  /*0d90*/  IMAD.MOV R2, RZ, RZ, -R2 ;  /* 0x000000ffff027224 */ /* 0x000fca00078e0a02 */
[----:B------:R-:W-:Y:S02]  /*0da0*/  ISETP.GE.AND P0, PT, R2, RZ, PT ;  /* 0x000000ff0200720c */ /* 0x000fe40003f06270 */
[----:B------:R-:W-:-:S04]  /*0db0*/  IADD3 R2, PT, PT, R11, -0xfc, RZ ;  /* 0xffffff040b027810 */ /* 0x000fc80007ffe0ff */
[----:B------:R-:W-:-:S07]  /*0dc0*/  SHF.R.U32.HI R3, RZ, R2, R3 ;  /* 0x00000002ff037219 */ /* 0x000fce0000011603 */
[----:B------:R-:W-:-:S04]  /*0dd0*/  @!P0 VIADD R3, R3, 0x1 ;  /* 0x0000000103038836 */ /* 0x000fc80000000000 */
[----:B------:R-:W-:-:S05]  /*0de0*/  @!P1 IMAD.SHL.U32 R3, R3, 0x2, RZ ;  /* 0x0000000203039824 */ /* 0x000fca00078e00ff */
[----:B------:R-:W-:Y:S01]  /*0df0*/  LOP3.LUT R3, R3, 0x80000000, R0, 0xf8, !PT ;  /* 0x8000000003037812 */ /* 0x000fe200078ef800 */
[----:B------:R-:W-:Y:S06]  /*0e00*/  BRA `(.L_x_22) ;  /* 0x0000000000047947 */ /* 0x000fec0003800000 */
.L_x_23:
[----:B------:R0:W1:Y:S02]  /*0e10*/  MUFU.RCP R3, R0 ;  /* 0x0000000000037308 */ /* 0x0000640000001000 */
.L_x_22:
[----:B------:R-:W-:Y:S05]  /*0e20*/  BSYNC.RECONVERGENT B1 ;  /* 0x0000000000017941 */ /* 0x000fea0003800200 */
.L_x_20:
[----:B------:R-:W-:-:S04]  /*0e30*/  HFMA2 R9, -RZ, RZ, 0, 0 ;  /* 0x00000000ff097431 */ /* 0x000fc800000001ff */
[----:B01----:R-:W-:Y:S05]  /*0e40*/  RET.REL.NODEC R8 `(_Z23rms_norm_f16_f32_kernelPK6__halfPKfPfif) ;  /* 0xfffffff0086c7950 */ /* 0x003fea0003c3ffff */
        .weak           $__internal_1_$__cuda_sm20_sqrt_rn_f32_slowpath
        .type           $__internal_1_$__cuda_sm20_sqrt_rn_f32_slowpath,@function
        .size           $__internal_1_$__cuda_sm20_sqrt_rn_f32_slowpath,($__internal_2_$__cuda_sm3x_div_rn_noftz_f32_slowpath - $__internal_1_$__cuda_sm20_sqrt_rn_f32_slowpath)
$__internal_1_$__cuda_sm20_sqrt_rn_f32_slowpath:
[----:B------:R-:W-:-:S13]  /*0e50*/  LOP3.LUT P0, RZ, R3, 0x7fffffff, RZ, 0xc0, !PT ;  /* 0x7fffffff03ff7812 */ /* 0x000fda000780c0ff */
[----:B------:R-:W-:Y:S01]  /*0e60*/  @!P0 IMAD.MOV.U32 R2, RZ, RZ, R3 ;  /* 0x000000ffff028224 */ /* 0x000fe200078e0003 */
[----:B------:R-:W-:Y:S06]  /*0e70*/  @!P0 BRA `(.L_x_24) ;  /* 0x0000000000448947 */ /* 0x000fec0003800000 */
[----:B------:R-:W-:Y:S01]  /*0e80*/  FSETP.GEU.FTZ.AND P0, PT, R3, RZ, PT ;  /* 0x000000ff0300720b */ /* 0x000fe20003f1e000 */
[----:B------:R-:W-:-:S12]  /*0e90*/  IMAD.MOV.U32 R0, RZ, RZ, R3 ;  /* 0x000000ffff007224 */ /* 0x000fd800078e0003 */
[----:B------:R-:W-:Y:S01]  /*0ea0*/  @!P0 MOV R2, 0x7fffffff ;  /* 0x7fffffff00028802 */ /* 0x000fe20000000f00 */
[----:B------:R-:W-:Y:S06]  /*0eb0*/  @!P0 BRA `(.L_x_24) ;  /* 0x0000000000348947 */ /* 0x000fec0003800000 */
[----:B------:R-:W-:-:S13]  /*0ec0*/  FSETP.GTU.FTZ.AND P0, PT, |R0|, +INF , PT ;  /* 0x7f8000000000780b */ /* 0x000fda0003f1c200 */
[----:B------:R-:W-:Y:S01]  /*0ed0*/  @P0 FADD.FTZ R2, R0, 1 ;  /* 0x3f80000000020421 */ /* 0x000fe20000010000 */
[----:B------:R-:W-:Y:S06]  /*0ee0*/  @P0 BRA `(.L_x_24) ;  /* 0x0000000000280947 */ /* 0x000fec0003800000 */
[----:B------:R-:W-:-:S13]  /*0ef0*/  FSETP.NEU.FTZ.AND P0, PT, |R0|, +INF , PT ;  /* 0x7f8000000000780b */ /* 0x000fda0003f1d200 */
[----:B------:R-:W-:-:S04]  /*0f00*/  @P0 FFMA R3, R0, 1.84467440737095516160e+19, RZ ;  /* 0x5f80000000030823 */ /* 0x000fc800000000ff */
[----:B------:R-:W0:Y:S02]  /*0f10*/  @P0 MUFU.RSQ R2, R3 ;  /* 0x0000000300020308 */ /* 0x000e240000001400 */
[----:B0-----:R-:W-:Y:S01]  /*0f20*/  @P0 FMUL.FTZ R8, R3, R2 ;  /* 0x0000000203080220 */ /* 0x001fe20000410000 */
[----:B------:R-:W-:Y:S01]  /*0f30*/  @P0 FMUL.FTZ R10, R2, 0.5 ;  /* 0x3f000000020a0820 */ /* 0x000fe20000410000 */
[----:B------:R-:W-:Y:S02]  /*0f40*/  @!P0 IMAD.MOV.U32 R2, RZ, RZ, R0 ;  /* 0x000000ffff028224 */ /* 0x000fe400078e0000 */
[----:B------:R-:W-:-:S04]  /*0f50*/  @P0 FADD.FTZ R9, -R8, -RZ ;  /* 0x800000ff08090221 */ /* 0x000fc80000010100 */
[----:B------:R-:W-:-:S04]  /*0f60*/  @P0 FFMA R9, R8, R9, R3 ;  /* 0x0000000908090223 */ /* 0x000fc80000000003 */
[----:B------:R-:W-:-:S04]  /*0f70*/  @P0 FFMA R9, R9, R10, R8 ;  /* 0x0000000a09090223 */ /* 0x000fc80000000008 */
[----:B------:R-:W-:-:S07]  /*0f80*/  @P0 FMUL.FTZ R2, R9, 2.3283064365386962891e-10 ;  /* 0x2f80000009020820 */ /* 0x000fce0000410000 */
.L_x_24:
[----:B------:R-:W-:Y:S01]  /*0f90*/  IMAD.MOV.U32 R0, RZ, RZ, R2 ;  /* 0x000000ffff007224 */ /* 0x000fe200078e0002 */
[----:B------:R-:W-:Y:S01]  /*0fa0*/  MOV R2, R11 ;  /* 0x0000000b00027202 */ /* 0x000fe20000000f00 */
[----:B------:R-:W-:-:S04]  /*0fb0*/  IMAD.MOV.U32 R3, RZ, RZ, 0x0 ;  /* 0x00000000ff037424 */ /* 0x000fc800078e00ff */
[----:B------:R-:W-:Y:S05]  /*0fc0*/  RET.REL.NODEC R2 `(_Z23rms_norm_f16_f32_kernelPK6__halfPKfPfif) ;  /* 0xfffffff0020c7950 */ /* 0x000fea0003c3ffff */
        .weak           $__internal_2_$__cuda_sm3x_div_rn_noftz_f32_slowpath
        .type           $__internal_2_$__cuda_sm3x_div_rn_noftz_f32_slowpath,@function
        .size           $__internal_2_$__cuda_sm3x_div_rn_noftz_f32_slowpath,(.L_x_119 - $__internal_2_$__cuda_sm3x_div_rn_noftz_f32_slowpath)
$__internal_2_$__cuda_sm3x_div_rn_noftz_f32_slowpath:
[--C-:B------:R-:W-:Y:S01]  /*0fd0*/  SHF.R.U32.HI R9, RZ, 0x17, R3.reuse ;  /* 0x00000017ff097819 */ /* 0x100fe20000011603 */
[----:B------:R-:W-:Y:S01]  /*0fe0*/  BSSY.RECONVERGENT B1, `(.L_x_25) ;  /* 0x0000064000017945 */ /* 0x000fe20003800200 */
[--C-:B------:R-:W-:Y:S01]  /*0ff0*/  SHF.R.U32.HI R8, RZ, 0x17, R0.reuse ;  /* 0x00000017ff087819 */ /* 0x100fe20000011600 */
[----:B------:R-:W-:Y:S01]  /*1000*/  IMAD.MOV.U32 R10, RZ, RZ, R0 ;  /* 0x000000ffff0a7224 */ /* 0x000fe200078e0000 */
[----:B------:R-:W-:Y:S01]  /*1010*/  LOP3.LUT R9, R9, 0xff, RZ, 0xc0, !PT ;  /* 0x000000ff09097812 */ /* 0x000fe200078ec0ff */
[----:B------:R-:W-:Y:S01]  /*1020*/  IMAD.MOV.U32 R11, RZ, RZ, R3 ;  /* 0x000000ffff0b7224 */ /* 0x000fe200078e0003 */
[----:B------:R-:W-:-:S03]  /*1030*/  LOP3.LUT R14, R8, 0xff, RZ, 0xc0, !PT ;  /* 0x000000ff080e7812 */ /* 0x000fc600078ec0ff */
[----:B------:R-:W-:Y:S01]  /*1040*/  VIADD R12, R9, 0xffffffff ;  /* 0xffffffff090c7836 */ /* 0x000fe20000000000 */
[----:B------:R-:W-:-:S04]  /*1050*/  IADD3 R13, PT, PT, R14, -0x1, RZ ;  /* 0xffffffff0e0d7810 */ /* 0x000fc80007ffe0ff */
[----:B------:R-:W-:-:S04]  /*1060*/  ISETP.GT.U32.AND P0, PT, R12, 0xfd, PT ;  /* 0x000000fd0c00780c */ /* 0x000fc80003f04070 */
[----:B------:R-:W-:-:S13]  /*1070*/  ISETP.GT.U32.OR P0, PT, R13, 0xfd, P0 ;  /* 0x000000fd0d00780c */ /* 0x000fda0000704470 */
[----:B------:R-:W-:Y:S01]  /*1080*/  @!P0 MOV R8, RZ ;  /* 0x000000ff00088202 */ /* 0x000fe20000000f00 */
[----:B------:R-:W-:Y:S06]  /*1090*/  @!P0 BRA `(.L_x_26) ;  /* 0x00000000005c8947 */ /* 0x000fec0003800000 */
[----:B------:R-:W-:Y:S02]  /*10a0*/  FSETP.GTU.FTZ.AND P0, PT, |R0|, +INF , PT ;  /* 0x7f8000000000780b */ /* 0x000fe40003f1c200 */
[----:B------:R-:W-:-:S04]  /*10b0*/  FSETP.GTU.FTZ.AND P1, PT, |R3|, +INF , PT ;  /* 0x7f8000000300780b */ /* 0x000fc80003f3c200 */
[----:B------:R-:W-:-:S13]  /*10c0*/  PLOP3.LUT P0, PT, P0, P1, PT, 0xf8, 0x8f ;  /* 0x00000000008f781c */ /* 0x000fda0000703f70 */
[----:B------:R-:W-:Y:S05]  /*10d0*/  @P0 BRA `(.L_x_27) ;  /* 0x00000004004c0947 */ /* 0x000fea0003800000 */
[----:B------:R-:W-:-:S13]  /*10e0*/  LOP3.LUT P0, RZ, R11, 0x7fffffff, R10, 0xc8, !PT ;  /* 0x7fffffff0bff7812 */ /* 0x000fda000780c80a */
[----:B------:R-:W-:Y:S05]  /*10f0*/  @!P0 BRA `(.L_x_28) ;  /* 0x00000004003c8947 */ /* 0x000fea0003800000 */
[C---:B------:R-:W-:Y:S02]  /*1100*/  FSETP.NEU.FTZ.AND P2, PT, |R0|.reuse, +INF , PT ;  /* 0x7f8000000000780b */ /* 0x040fe40003f5d200 */
[----:B------:R-:W-:Y:S02]  /*1110*/  FSETP.NEU.FTZ.AND P1, PT, |R3|, +INF , PT ;  /* 0x7f8000000300780b */ /* 0x000fe40003f3d200 */
[----:B------:R-:W-:-:S11]  /*1120*/  FSETP.NEU.FTZ.AND P0, PT, |R0|, +INF , PT ;  /* 0x7f8000000000780b */ /* 0x000fd60003f1d200 */
[----:B------:R-:W-:Y:S05]  /*1130*/  @!P1 BRA !P2, `(.L_x_28) ;  /* 0x00000004002c9947 */ /* 0x000fea0005000000 */
[----:B------:R-:W-:-:S04]  /*1140*/  LOP3.LUT P2, RZ, R10, 0x7fffffff, RZ, 0xc0, !PT ;  /* 0x7fffffff0aff7812 */ /* 0x000fc8000784c0ff */
[----:B------:R-:W-:-:S13]  /*1150*/  PLOP3.LUT P1, PT, P1, P2, PT, 0x2f, 0xf2 ;  /* 0x0000000000f2781c */ /* 0x000fda0000f24577 */
[----:B------:R-:W-:Y:S05]  /*1160*/  @P1 BRA `(.L_x_29) ;  /* 0x0000000400181947 */ /* 0x000fea0003800000 */
[----:B------:R-:W-:-:S04]  /*1170*/  LOP3.LUT P1, RZ, R11, 0x7fffffff, RZ, 0xc0, !PT ;  /* 0x7fffffff0bff7812 */ /* 0x000fc8000782c0ff */
[----:B------:R-:W-:-:S13]  /*1180*/  PLOP3.LUT P0, PT, P0, P1, PT, 0x2f, 0xf2 ;  /* 0x0000000000f2781c */ /* 0x000fda0000702577 */
[----:B------:R-:W-:Y:S05]  /*1190*/  @P0 BRA `(.L_x_30) ;  /* 0x0000000400000947 */ /* 0x000fea0003800000 */
[----:B------:R-:W-:Y:S02]  /*11a0*/  ISETP.GE.AND P0, PT, R13, RZ, PT ;  /* 0x000000ff0d00720c */ /* 0x000fe40003f06270 */
[----:B------:R-:W-:-:S11]  /*11b0*/  ISETP.GE.AND P1, PT, R12, RZ, PT ;  /* 0x000000ff0c00720c */ /* 0x000fd60003f26270 */
[----:B------:R-:W-:Y:S02]  /*11c0*/  @P0 IMAD.MOV.U32 R8, RZ, RZ, RZ ;  /* 0x000000ffff080224 */ /* 0x000fe400078e00ff */
[----:B------:R-:W-:Y:S01]  /*11d0*/  @!P0 FFMA R10, R0, 1.84467440737095516160e+19, RZ ;  /* 0x5f800000000a8823 */ /* 0x000fe200000000ff */
[----:B------:R-:W-:Y:S02]  /*11e0*/  @!P0 IMAD.MOV.U32 R8, RZ, RZ, -0x40 ;  /* 0xffffffc0ff088424 */ /* 0x000fe400078e00ff */
[----:B------:R-:W-:-:S03]  /*11f0*/  @!P1 FFMA R11, R3, 1.84467440737095516160e+19, RZ ;  /* 0x5f800000030b9823 */ /* 0x000fc600000000ff */
[----:B------:R-:W-:-:S07]  /*1200*/  @!P1 IADD3 R8, PT, PT, R8, 0x40, RZ ;  /* 0x0000004008089810 */ /* 0x000fce0007ffe0ff */
.L_x_26:
[----:B------:R-:W-:Y:S01]  /*1210*/  LEA R0, R9, 0xc0800000, 0x17 ;  /* 0xc080000009007811 */ /* 0x000fe200078eb8ff */
[----:B------:R-:W-:Y:S01]  /*1220*/  VIADD R3, R14, 0xffffff81 ;  /* 0xffffff810e037836 */ /* 0x000fe20000000000 */
[----:B------:R-:W-:Y:S03]  /*1230*/  BSSY.RECONVERGENT B2, `(.L_x_31) ;  /* 0x0000035000027945 */ /* 0x000fe60003800200 */
[----:B------:R-:W-:Y:S01]  /*1240*/  IMAD.IADD R11, R11, 0x1, -R0 ;  /* 0x000000010b0b7824 */ /* 0x000fe200078e0a00 */
[C---:B------:R-:W-:Y:S01]  /*1250*/  IADD3 R9, PT, PT, R3.reuse, 0x7f, -R9 ;  /* 0x0000007f03097810 */ /* 0x040fe20007ffe809 */
[----:B------:R-:W-:Y:S02]  /*1260*/  IMAD R0, R3, -0x800000, R10 ;  /* 0xff80000003007824 */ /* 0x000fe400078e020a */
[----:B------:R-:W0:Y:S01]  /*1270*/  MUFU.RCP R12, R11 ;  /* 0x0000000b000c7308 */ /* 0x000e220000001000 */
[----:B------:R-:W-:Y:S01]  /*1280*/  FADD.FTZ R13, -R11, -RZ ;  /* 0x800000ff0b0d7221 */ /* 0x000fe20000010100 */
[----:B------:R-:W-:-:S03]  /*1290*/  IADD3 R9, PT, PT, R9, R8, RZ ;  /* 0x0000000809097210 */ /* 0x000fc60007ffe0ff */
[----:B0-----:R-:W-:-:S04]  /*12a0*/  FFMA R15, R12, R13, 1 ;  /* 0x3f8000000c0f7423 */ /* 0x001fc8000000000d */
[----:B------:R-:W-:-:S04]  /*12b0*/  FFMA R17, R12, R15, R12 ;  /* 0x0000000f0c117223 */ /* 0x000fc8000000000c */
[----:B------:R-:W-:-:S04]  /*12c0*/  FFMA R10, R0, R17, RZ ;  /* 0x00000011000a7223 */ /* 0x000fc800000000ff */
[----:B------:R-:W-:-:S04]  /*12d0*/  FFMA R15, R13, R10, R0 ;  /* 0x0000000a0d0f7223 */ /* 0x000fc80000000000 */
[----:B------:R-:W-:-:S04]  /*12e0*/  FFMA R10, R17, R15, R10 ;  /* 0x0000000f110a7223 */ /* 0x000fc8000000000a */
[----:B------:R-:W-:-:S04]  /*12f0*/  FFMA R13, R13, R10, R0 ;  /* 0x0000000a0d0d7223 */ /* 0x000fc80000000000 */
[----:B------:R-:W-:-:S05]  /*1300*/  FFMA R0, R17, R13, R10 ;  /* 0x0000000d11007223 */ /* 0x000fca000000000a */
[----:B------:R-:W-:-:S04]  /*1310*/  SHF.R.U32.HI R3, RZ, 0x17, R0 ;  /* 0x00000017ff037819 */ /* 0x000fc80000011600 */
[----:B------:R-:W-:-:S05]  /*1320*/  LOP3.LUT R3, R3, 0xff, RZ, 0xc0, !PT ;  /* 0x000000ff03037812 */ /* 0x000fca00078ec0ff */
[----:B------:R-:W-:-:S04]  /*1330*/  IMAD.IADD R11, R3, 0x1, R9 ;  /* 0x00000001030b7824 */ /* 0x000fc800078e0209 */
[----:B------:R-:W-:-:S05]  /*1340*/  VIADD R3, R11, 0xffffffff ;  /* 0xffffffff0b037836 */ /* 0x000fca0000000000 */
[----:B------:R-:W-:-:S13]  /*1350*/  ISETP.GE.U32.AND P0, PT, R3, 0xfe, PT ;  /* 0x000000fe0300780c */ /* 0x000fda0003f06070 */
[----:B------:R-:W-:Y:S05]  /*1360*/  @!P0 BRA `(.L_x_32) ;  /* 0x0000000000808947 */ /* 0x000fea0003800000 */
[----:B------:R-:W-:-:S13]  /*1370*/  ISETP.GT.AND P0, PT, R11, 0xfe, PT ;  /* 0x000000fe0b00780c */ /* 0x000fda0003f04270 */
[----:B------:R-:W-:Y:S05]  /*1380*/  @P0 BRA `(.L_x_33) ;  /* 0x00000000006c0947 */ /* 0x000fea0003800000 */
[----:B------:R-:W-:-:S13]  /*1390*/  ISETP.GE.AND P0, PT, R11, 0x1, PT ;  /* 0x000000010b00780c */ /* 0x000fda0003f06270 */
[----:B------:R-:W-:Y:S05]  /*13a0*/  @P0 BRA `(.L_x_34) ;  /* 0x0000000000740947 */ /* 0x000fea0003800000 */
[----:B------:R-:W-:Y:S02]  /*13b0*/  ISETP.GE.AND P0, PT, R11, -0x18, PT ;  /* 0xffffffe80b00780c */ /* 0x000fe40003f06270 */
[----:B------:R-:W-:-:S11]  /*13c0*/  LOP3.LUT R0, R0, 0x80000000, RZ, 0xc0, !PT ;  /* 0x8000000000007812 */ /* 0x000fd600078ec0ff */
[----:B------:R-:W-:Y:S05]  /*13d0*/  @!P0 BRA `(.L_x_34) ;  /* 0x0000000000688947 */ /* 0x000fea0003800000 */
[CCC-:B------:R-:W-:Y:S01]  /*13e0*/  FFMA.RZ R3, R17.reuse, R13.reuse, R10.reuse ;  /* 0x0000000d11037223 */ /* 0x1c0fe2000000c00a */
[-CC-:B------:R-:W-:Y:S01]  /*13f0*/  FFMA.RM R8, R17, R13.reuse, R10.reuse ;  /* 0x0000000d11087223 */ /* 0x180fe2000000400a */
[C---:B------:R-:W-:Y:S02]  /*1400*/  ISETP.NE.AND P2, PT, R11.reuse, RZ, PT ;  /* 0x000000ff0b00720c */ /* 0x040fe40003f45270 */
[----:B------:R-:W-:Y:S02]  /*1410*/  ISETP.NE.AND P1, PT, R11, RZ, PT ;  /* 0x000000ff0b00720c */ /* 0x000fe40003f25270 */
[----:B------:R-:W-:Y:S01]  /*1420*/  LOP3.LUT R9, R3, 0x7fffff, RZ, 0xc0, !PT ;  /* 0x007fffff03097812 */ /* 0x000fe200078ec0ff */
[----:B------:R-:W-:Y:S01]  /*1430*/  FFMA.RP R3, R17, R13, R10 ;  /* 0x0000000d11037223 */ /* 0x000fe2000000800a */
[----:B------:R-:W-:Y:S01]  /*1440*/  IADD3 R10, PT, PT, R11, 0x20, RZ ;  /* 0x000000200b0a7810 */ /* 0x000fe20007ffe0ff */
[----:B------:R-:W-:Y:S01]  /*1450*/  IMAD.MOV R11, RZ, RZ, -R11 ;  /* 0x000000ffff0b7224 */ /* 0x000fe200078e0a0b */
[----:B------:R-:W-:-:S02]  /*1460*/  LOP3.LUT R9, R9, 0x800000, RZ, 0xfc, !PT ;  /* 0x0080000009097812 */ /* 0x000fc400078efcff */
[----:B------:R-:W-:Y:S02]  /*1470*/  FSETP.NEU.FTZ.AND P0, PT, R3, R8, PT ;  /* 0x000000080300720b */ /* 0x000fe40003f1d000 */
[----:B------:R-:W-:Y:S02]  /*1480*/  SHF.L.U32 R10, R9, R10, RZ ;  /* 0x0000000a090a7219 */ /* 0x000fe400000006ff */
[----:B------:R-:W-:Y:S02]  /*1490*/  SEL R8, R11, RZ, P2 ;  /* 0x000000ff0b087207 */ /* 0x000fe40001000000 */
[----:B------:R-:W-:Y:S02]  /*14a0*/  ISETP.NE.AND P1, PT, R10, RZ, P1 ;  /* 0x000000ff0a00720c */ /* 0x000fe40000f25270 */
[----:B------:R-:W-:Y:S02]  /*14b0*/  SHF.R.U32.HI R8, RZ, R8, R9 ;  /* 0x00000008ff087219 */ /* 0x000fe40000011609 */
[----:B------:R-:W-:-:S02]  /*14c0*/  PLOP3.LUT P0, PT, P0, P1, PT, 0xf8, 0x8f ;  /* 0x00000000008f781c */ /* 0x000fc40000703f70 */
[----:B------:R-:W-:Y:S02]  /*14d0*/  SHF.R.U32.HI R10, RZ, 0x1, R8 ;  /* 0x00000001ff0a7819 */ /* 0x000fe40000011608 */
[----:B------:R-:W-:-:S04]  /*14e0*/  SEL R3, RZ, 0x1, !P0 ;  /* 0x00000001ff037807 */ /* 0x000fc80004000000 */
[----:B------:R-:W-:-:S04]  /*14f0*/  LOP3.LUT R3, R3, 0x1, R10, 0xf8, !PT ;  /* 0x0000000103037812 */ /* 0x000fc800078ef80a */
[----:B------:R-:W-:-:S05]  /*1500*/  LOP3.LUT R3, R3, R8, RZ, 0xc0, !PT ;  /* 0x0000000803037212 */ /* 0x000fca00078ec0ff */
[----:B------:R-:W-:-:S05]  /*1510*/  IMAD.IADD R3, R10, 0x1, R3 ;  /* 0x000000010a037824 */ /* 0x000fca00078e0203 */
[----:B------:R-:W-:Y:S01]  /*1520*/  LOP3.LUT R0, R3, R0, RZ, 0xfc, !PT ;  /* 0x0000000003007212 */ /* 0x000fe200078efcff */
[----:B------:R-:W-:Y:S06]  /*1530*/  BRA `(.L_x_34) ;  /* 0x0000000000107947 */ /* 0x000fec0003800000 */
.L_x_33:
[----:B------:R-:W-:-:S04]  /*1540*/  LOP3.LUT R0, R0, 0x80000000, RZ, 0xc0, !PT ;  /* 0x8000000000007812 */ /* 0x000fc800078ec0ff */
[----:B------:R-:W-:Y:S01]  /*1550*/  LOP3.LUT R0, R0, 0x7f800000, RZ, 0xfc, !PT ;  /* 0x7f80000000007812 */ /* 0x000fe200078efcff */
[----:B------:R-:W-:Y:S06]  /*1560*/  BRA `(.L_x_34) ;  /* 0x0000000000047947 */ /* 0x000fec0003800000 */
.L_x_32:
[----:B------:R-:W-:-:S07]  /*1570*/  LEA R0, R9, R0, 0x17 ;  /* 0x0000000009007211 */ /* 0x000fce00078eb8ff */
.L_x_34:
[----:B------:R-:W-:Y:S05]  /*1580*/  BSYNC.RECONVERGENT B2 ;  /* 0x0000000000027941 */ /* 0x000fea0003800200 */
.L_x_31:
[----:B------:R-:W-:Y:S05]  /*1590*/  BRA `(.L_x_35) ;  /* 0x0000000000207947 */ /* 0x000fea0003800000 */
.L_x_30:
[----:B------:R-:W-:-:S04]  /*15a0*/  LOP3.LUT R0, R11, 0x80000000, R10, 0x48, !PT ;  /* 0x800000000b007812 */ /* 0x000fc800078e480a */
[----:B------:R-:W-:Y:S01]  /*15b0*/  LOP3.LUT R0, R0, 0x7f800000, RZ, 0xfc, !PT ;  /* 0x7f80000000007812 */ /* 0x000fe200078efcff */
[----:B------:R-:W-:Y:S06]  /*15c0*/  BRA `(.L_x_35) ;  /* 0x0000000000147947 */ /* 0x000fec0003800000 */
.L_x_29:
[----:B------:R-:W-:Y:S01]  /*15d0*/  LOP3.LUT R0, R11, 0x80000000, R10, 0x48, !PT ;  /* 0x800000000b007812 */ /* 0x000fe200078e480a */
[----:B------:R-:W-:Y:S06]  /*15e0*/  BRA `(.L_x_35) ;  /* 0x00000000000c7947 */ /* 0x000fec0003800000 */
.L_x_28:
[----:B------:R-:W0:Y:S01]  /*15f0*/  MUFU.RSQ R0, -QNAN ;  /* 0xffc0000000007908 */ /* 0x000e220000001400 */
[----:B------:R-:W-:Y:S05]  /*1600*/  BRA `(.L_x_35) ;  /* 0x0000000000047947 */ /* 0x000fea0003800000 */
.L_x_27:
[----:B------:R-:W-:-:S07]  /*1610*/  FADD.FTZ R0, R0, R3 ;  /* 0x0000000300007221 */ /* 0x000fce0000010000 */
.L_x_35:
[----:B------:R-:W-:Y:S05]  /*1620*/  BSYNC.RECONVERGENT B1 ;  /* 0x0000000000017941 */ /* 0x000fea0003800200 */
.L_x_25:
[----:B------:R-:W-:-:S04]  /*1630*/  IMAD.MOV.U32 R3, RZ, RZ, 0x0 ;  /* 0x00000000ff037424 */ /* 0x000fc800078e00ff */
[----:B0-----:R-:W-:Y:S05]  /*1640*/  RET.REL.NODEC R2 `(_Z23rms_norm_f16_f32_kernelPK6__halfPKfPfif) ;  /* 0xffffffe8026c7950 */ /* 0x001fea0003c3ffff */
.L_x_36:
[----:B------:R-:W-:-:S00]  /*1650*/  BRA `(.L_x_36) ;  /* 0xfffffffc00fc7947 */ /* 0x000fc0000383ffff */
[----:B------:R-:W-:-:S00]  /*1660*/  NOP ;  /* 0x0000000000007918 */ /* 0x000fc00000000000 */
        /* <DEDUP_REMOVED lines=9> */
.L_x_119:


//--------------------- .text._Z24rms_norm_f32_vec4_kernelPKfS0_Pfif --------------------------
	.section	.text._Z24rms_norm_f32_vec4_kernelPKfS0_Pfif,"ax",@progbits
	.align	128
        .global         _Z24rms_norm_f32_vec4_kernelPKfS0_Pfif
        .type           _Z24rms_norm_f32_vec4_kernelPKfS0_Pfif,@function
        .size           _Z24rms_norm_f32_vec4_kernelPKfS0_Pfif,(.L_x_122 - _Z24rms_norm_f32_vec4_kernelPKfS0_Pfif)
        .other          _Z24rms_norm_f32_vec4_kernelPKfS0_Pfif,@"STO_CUDA_ENTRY STV_DEFAULT"
_Z24rms_norm_f32_vec4_kernelPKfS0_Pfif:
.text._Z24rms_norm_f32_vec4_kernelPKfS0_Pfif:
[----:B------:R-:W-:Y:S08]  /*0000*/  LDC R1, c[0x0][0x37c] ;  /* 0x0000df00ff017b82 */ /* 0x000ff00000000800 */
[----:B------:R-:W0:Y:S01]  /*0010*/  LDC R2, c[0x0][0x398] ;  /* 0x0000e600ff027b82 */ /* 0x000e220000000800 */
[----:B------:R-:W1:Y:S01]  /*0020*/  S2R R29, SR_TID.X ;  /* 0x00000000001d7919 */ /* 0x000e620000002100 */
[----:B------:R-:W2:Y:S01]  /*0030*/  LDCU.64 UR10, c[0x0][0x390] ;  /* 0x00007200ff0a77ac */ /* 0x000ea20008000a00 */
[----:B------:R-:W-:Y:S01]  /*0040*/  BSSY.RECONVERGENT B0, `(.L_x_37) ;  /* 0x000006d000007945 */ /* 0x000fe20003800200 */
[----:B------:R-:W-:Y:S01]  /*0050*/  HFMA2 R12, -RZ, RZ, 0, 0 ;  /* 0x00000000ff0c7431 */ /* 0x000fe200000001ff */
[----:B------:R-:W3:Y:S03]  /*0060*/  LDCU.64 UR8, c[0x0][0x380] ;  /* 0x00007000ff0877ac */ /* 0x000ee60008000a00 */
[----:B------:R-:W4:Y:S01]  /*0070*/  S2UR UR4, SR_CTAID.X ;  /* 0x00000000000479c3 */ /* 0x000f220000002500 */
[----:B------:R-:W0:Y:S02]  /*0080*/  LDCU.64 UR6, c[0x0][0x358] ;  /* 0x00006b00ff0677ac */ /* 0x000e240008000a00 */
[----:B0-----:R-:W-:-:S04]  /*0090*/  SHF.R.S32.HI R3, RZ, 0x1f, R2 ;  /* 0x0000001fff037819 */ /* 0x001fc80000011402 */
[----:B------:R-:W-:-:S04]  /*00a0*/  LEA.HI R3, R3, R2, RZ, 0x2 ;  /* 0x0000000203037211 */ /* 0x000fc800078f10ff */
[----:B------:R-:W-:Y:S01]  /*00b0*/  SHF.R.S32.HI R20, RZ, 0x2, R3 ;  /* 0x00000002ff147819 */ /* 0x000fe20000011403 */
[----:B----4-:R-:W-:-:S03]  /*00c0*/  IMAD R4, R2, UR4, RZ ;  /* 0x0000000402047c24 */ /* 0x010fc6000f8e02ff */
[----:B-1----:R-:W-:Y:S01]  /*00d0*/  ISETP.GE.AND P0, PT, R29, R20, PT ;  /* 0x000000141d00720c */ /* 0x002fe20003f06270 */
[----:B------:R-:W-:-:S03]  /*00e0*/  IMAD.WIDE R4, R4, 0x4, RZ ;  /* 0x0000000404047825 */ /* 0x000fc600078e02ff */
[C---:B--2---:R-:W-:Y:S02]  /*00f0*/  IADD3 R30, P2, PT, R4.reuse, UR10, RZ ;  /* 0x0000000a041e7c10 */ /* 0x044fe4000ff5e0ff */
[----:B---3--:R-:W-:Y:S02]  /*0100*/  IADD3 R32, P1, PT, R4, UR8, RZ ;  /* 0x0000000804207c10 */ /* 0x008fe4000ff3e0ff */
[C---:B------:R-:W-:Y:S02]  /*0110*/  IADD3.X R31, PT, PT, R5.reuse, UR11, RZ, P2, !PT ;  /* 0x0000000b051f7c10 */ /* 0x040fe400097fe4ff */
[----:B------:R-:W-:-:S03]  /*0120*/  IADD3.X R33, PT, PT, R5, UR9, RZ, P1, !PT ;  /* 0x0000000905217c10 */ /* 0x000fc60008ffe4ff */
[----:B------:R-:W-:Y:S06]  /*0130*/  @P0 BRA `(.L_x_38) ;  /* 0x0000000400740947 */ /* 0x000fec0003800000 */
[----:B------:R-:W0:Y:S01]  /*0140*/  LDC R0, c[0x0][0x360] ;  /* 0x0000d800ff007b82 */ /* 0x000e220000000800 */
[----:B------:R-:W-:Y:S01]  /*0150*/  BSSY.RECONVERGENT B1, `(.L_x_39) ;  /* 0x0000034000017945 */ /* 0x000fe20003800200 */
[----:B------:R-:W-:Y:S01]  /*0160*/  MOV R12, RZ ;  /* 0x000000ff000c7202 */ /* 0x000fe20000000f00 */
[----:B0-----:R-:W0:Y:S01]  /*0170*/  I2F.U32.RP R10, R0 ;  /* 0x00000000000a7306 */ /* 0x001e220000209000 */
[----:B------:R-:W-:Y:S01]  /*0180*/  IMAD.IADD R3, R29, 0x1, R0 ;  /* 0x000000011d037824 */ /* 0x000fe200078e0200 */
[----:B------:R-:W-:-:S04]  /*0190*/  ISETP.NE.U32.AND P2, PT, R0, RZ, PT ;  /* 0x000000ff0000720c */ /* 0x000fc80003f45070 */
[----:B------:R-:W-:Y:S02]  /*01a0*/  ISETP.GE.U32.AND P0, PT, R3, R20, PT ;  /* 0x000000140300720c */ /* 0x000fe40003f06070 */
[----:B------:R-:W-:Y:S02]  /*01b0*/  VIMNMX.U32 R8, PT, PT, R20, R3, !PT ;  /* 0x0000000314087248 */ /* 0x000fe40007fe0000 */
[----:B------:R-:W-:-:S04]  /*01c0*/  SEL R9, RZ, 0x1, P0 ;  /* 0x00000001ff097807 */ /* 0x000fc80000000000 */
[----:B------:R-:W-:Y:S01]  /*01d0*/  IADD3 R3, PT, PT, R8, -R3, -R9 ;  /* 0x8000000308037210 */ /* 0x000fe20007ffe809 */
[----:B0-----:R-:W0:Y:S02]  /*01e0*/  MUFU.RCP R10, R10 ;  /* 0x0000000a000a7308 */ /* 0x001e240000001000 */
[----:B0-----:R-:W-:-:S06]  /*01f0*/  VIADD R6, R10, 0xffffffe ;  /* 0x0ffffffe0a067836 */ /* 0x001fcc0000000000 */
[----:B------:R0:W1:Y:S02]  /*0200*/  F2I.FTZ.U32.TRUNC.NTZ R7, R6 ;  /* 0x0000000600077305 */ /* 0x000064000021f000 */
[----:B0-----:R-:W-:Y:S02]  /*0210*/  MOV R6, RZ ;  /* 0x000000ff00067202 */ /* 0x001fe40000000f00 */
[----:B-1----:R-:W-:-:S05]  /*0220*/  IADD3 R11, PT, PT, RZ, -R7, RZ ;  /* 0x80000007ff0b7210 */ /* 0x002fca0007ffe0ff */
[----:B------:R-:W-:-:S04]  /*0230*/  IMAD R11, R11, R0, RZ ;  /* 0x000000000b0b7224 */ /* 0x000fc800078e02ff */
[----:B------:R-:W-:-:S06]  /*0240*/  IMAD.HI.U32 R10, R7, R11, R6 ;  /* 0x0000000b070a7227 */ /* 0x000fcc00078e0006 */
[----:B------:R-:W-:-:S04]  /*0250*/  IMAD.HI.U32 R10, R10, R3, RZ ;  /* 0x000000030a0a7227 */ /* 0x000fc800078e00ff */
[----:B------:R-:W-:-:S04]  /*0260*/  IMAD.MOV R6, RZ, RZ, -R10 ;  /* 0x000000ffff067224 */ /* 0x000fc800078e0a0a */
[----:B------:R-:W-:-:S05]  /*0270*/  IMAD R3, R0, R6, R3 ;  /* 0x0000000600037224 */ /* 0x000fca00078e0203 */
[----:B------:R-:W-:-:S13]  /*0280*/  ISETP.GE.U32.AND P0, PT, R3, R0, PT ;  /* 0x000000000300720c */ /* 0x000fda0003f06070 */
[----:B------:R-:W-:Y:S01]  /*0290*/  @P0 IADD3 R3, PT, PT, R3, -R0, RZ ;  /* 0x8000000003030210 */ /* 0x000fe20007ffe0ff */
[----:B------:R-:W-:-:S03]  /*02a0*/  @P0 VIADD R10, R10, 0x1 ;  /* 0x000000010a0a0836 */ /* 0x000fc60000000000 */
[----:B------:R-:W-:-:S13]  /*02b0*/  ISETP.GE.U32.AND P1, PT, R3, R0, PT ;  /* 0x000000000300720c */ /* 0x000fda0003f26070 */
[----:B------:R-:W-:Y:S02]  /*02c0*/  @P1 IADD3 R10, PT, PT, R10, 0x1, RZ ;  /* 0x000000010a0a1810 */ /* 0x000fe40007ffe0ff */
[----:B------:R-:W-:-:S05]  /*02d0*/  @!P2 LOP3.LUT R10, RZ, R0, RZ, 0x33, !PT ;  /* 0x00000000ff0aa212 */ /* 0x000fca00078e33ff */
[----:B------:R-:W-:-:S05]  /*02e0*/  IMAD.IADD R9, R9, 0x1, R10 ;  /* 0x0000000109097824 */ /* 0x000fca00078e020a */
[C---:B------:R-:W-:Y:S02]  /*02f0*/  LOP3.LUT R3, R9.reuse, 0x3, RZ, 0xc0, !PT ;  /* 0x0000000309037812 */ /* 0x040fe400078ec0ff */
[----:B------:R-:W-:Y:S02]  /*0300*/  ISETP.GE.U32.AND P0, PT, R9, 0x3, PT ;  /* 0x000000030900780c */ /* 0x000fe40003f06070 */
[----:B------:R-:W-:Y:S01]  /*0310*/  ISETP.NE.AND P1, PT, R3, 0x3, PT ;  /* 0x000000030300780c */ /* 0x000fe20003f25270 */
[----:B------:R-:W-:-:S12]  /*0320*/  IMAD.MOV.U32 R3, RZ, RZ, R29 ;  /* 0x000000ffff037224 */ /* 0x000fd800078e001d */
[----:B------:R-:W-:Y:S05]  /*0330*/  @!P1 BRA `(.L_x_40) ;  /* 0x0000000000549947 */ /* 0x000fea0003800000 */
[----:B------:R-:W-:Y:S01]  /*0340*/  IMAD.WIDE.U32 R4, R29, 0x10, R4 ;  /* 0x000000101d047825 */ /* 0x000fe200078e0004 */
[----:B------:R-:W-:-:S03]  /*0350*/  IADD3 R3, PT, PT, R9, 0x1, RZ ;  /* 0x0000000109037810 */ /* 0x000fc60007ffe0ff */
[----:B------:R-:W-:Y:S01]  /*0360*/  IMAD.MOV.U32 R12, RZ, RZ, RZ ;  /* 0x000000ffff0c7224 */ /* 0x000fe200078e00ff */
[----:B------:R-:W-:Y:S02]  /*0370*/  IADD3 R8, P1, PT, R4, UR8, RZ ;  /* 0x0000000804087c10 */ /* 0x000fe4000ff3e0ff */
[----:B------:R-:W-:Y:S02]  /*0380*/  LOP3.LUT R4, R3, 0x3, RZ, 0xc0, !PT ;  /* 0x0000000303047812 */ /* 0x000fe400078ec0ff */
[----:B------:R-:W-:Y:S02]  /*0390*/  IADD3.X R5, PT, PT, R5, UR9, RZ, P1, !PT ;  /* 0x0000000905057c10 */ /* 0x000fe40008ffe4ff */
[----:B------:R-:W-:Y:S01]  /*03a0*/  MOV R3, R29 ;  /* 0x0000001d00037202 */ /* 0x000fe20000000f00 */
[----:B------:R-:W-:-:S07]  /*03b0*/  IMAD.MOV R10, RZ, RZ, -R4 ;  /* 0x000000ffff0a7224 */ /* 0x000fce00078e0a04 */
.L_x_41:
[----:B------:R-:W-:-:S05]  /*03c0*/  MOV R9, R5 ;  /* 0x0000000500097202 */ /* 0x000fca0000000f00 */
[----:B------:R-:W2:Y:S01]  /*03d0*/  LDG.E.128.CONSTANT R4, desc[UR6][R8.64] ;  /* 0x0000000608047981 */ /* 0x000ea2000c1e9d00 */
[----:B------:R-:W-:Y:S02]  /*03e0*/  VIADD R10, R10, 0x1 ;  /* 0x000000010a0a7836 */ /* 0x000fe40000000000 */
[----:B------:R-:W-:-:S03]  /*03f0*/  IMAD.IADD R3, R0, 0x1, R3 ;  /* 0x0000000100037824 */ /* 0x000fc600078e0203 */
[----:B------:R-:W-:Y:S01]  /*0400*/  ISETP.NE.AND P1, PT, R10, RZ, PT ;  /* 0x000000ff0a00720c */ /* 0x000fe20003f25270 */
[----:B--2---:R-:W-:-:S04]  /*0410*/  FMUL R5, R5, R5 ;  /* 0x0000000505057220 */ /* 0x004fc80000400000 */
[----:B------:R-:W-:-:S04]  /*0420*/  FFMA R5, R4, R4, R5 ;  /* 0x0000000404057223 */ /* 0x000fc80000000005 */
[----:B------:R-:W-:Y:S01]  /*0430*/  FFMA R6, R6, R6, R5 ;  /* 0x0000000606067223 */ /* 0x000fe20000000005 */
[----:B------:R-:W-:-:S04]  /*0440*/  IMAD.WIDE.U32 R4, R0, 0x10, R8 ;  /* 0x0000001000047825 */ /* 0x000fc800078e0008 */
[----:B------:R-:W-:Y:S01]  /*0450*/  FFMA R7, R7, R7, R6 ;  /* 0x0000000707077223 */ /* 0x000fe20000000006 */
[----:B------:R-:W-:-:S03]  /*0460*/  MOV R8, R4 ;  /* 0x0000000400087202 */ /* 0x000fc60000000f00 */
[----:B------:R-:W-:Y:S01]  /*0470*/  FADD R12, R7, R12 ;  /* 0x0000000c070c7221 */ /* 0x000fe20000000000 */
[----:B------:R-:W-:Y:S06]  /*0480*/  @P1 BRA `(.L_x_41) ;  /* 0xfffffffc00cc1947 */ /* 0x000fec000383ffff */
.L_x_40:
[----:B------:R-:W-:Y:S05]  /*0490*/  BSYNC.RECONVERGENT B1 ;  /* 0x0000000000017941 */ /* 0x000fea0003800200 */
.L_x_39:
[----:B------:R-:W-:Y:S05]  /*04a0*/  @!P0 BRA `(.L_x_38) ;  /* 0x0000000000988947 */ /* 0x000fea0003800000 */
[C---:B------:R-:W-:Y:S01]  /*04b0*/  LEA R17, R0.reuse, R3, 0x1 ;  /* 0x0000000300117211 */ /* 0x040fe200078e08ff */
[----:B------:R-:W-:Y:S02]  /*04c0*/  IMAD R19, R0, 0x3, R3 ;  /* 0x0000000300137824 */ /* 0x000fe400078e0203 */
[----:B------:R-:W-:-:S07]  /*04d0*/  IMAD.IADD R21, R3, 0x1, R0 ;  /* 0x0000000103157824 */ /* 0x000fce00078e0200 */
.L_x_42:
[----:B------:R-:W-:-:S05]  /*04e0*/  IMAD.WIDE.U32 R14, R3, 0x10, R32 ;  /* 0x00000010030e7825 */ /* 0x000fca00078e0020 */
[----:B------:R-:W2:Y:S01]  /*04f0*/  LDG.E.128.CONSTANT R8, desc[UR6][R14.64] ;  /* 0x000000060e087981 */ /* 0x000ea2000c1e9d00 */
[----:B------:R-:W-:-:S06]  /*0500*/  IMAD.WIDE.U32 R4, R21, 0x10, R32 ;  /* 0x0000001015047825 */ /* 0x000fcc00078e0020 */
[----:B------:R-:W3:Y:S01]  /*0510*/  LDG.E.128.CONSTANT R4, desc[UR6][R4.64] ;  /* 0x0000000604047981 */ /* 0x000ee2000c1e9d00 */
[----:B--2---:R-:W-:-:S04]  /*0520*/  FMUL R9, R9, R9 ;  /* 0x0000000909097220 */ /* 0x004fc80000400000 */
[----:B------:R-:W-:-:S04]  /*0530*/  FFMA R9, R8, R8, R9 ;  /* 0x0000000808097223 */ /* 0x000fc80000000009 */
[----:B------:R-:W-:Y:S01]  /*0540*/  FFMA R10, R10, R10, R9 ;  /* 0x0000000a0a0a7223 */ /* 0x000fe20000000009 */
[----:B------:R-:W-:-:S04]  /*0550*/  IMAD.WIDE.U32 R8, R17, 0x10, R32 ;  /* 0x0000001011087825 */ /* 0x000fc800078e0020 */
[----:B------:R-:W-:-:S04]  /*0560*/  FFMA R11, R11, R11, R10 ;  /* 0x0000000b0b0b7223 */ /* 0x000fc8000000000a */
[----:B------:R-:W-:Y:S01]  /*0570*/  FADD R16, R11, R12 ;  /* 0x0000000c0b107221 */ /* 0x000fe20000000000 */
[----:B------:R-:W-:Y:S01]  /*0580*/  IMAD.WIDE.U32 R12, R19, 0x10, R32 ;  /* 0x00000010130c7825 */ /* 0x000fe200078e0020 */
[----:B------:R-:W2:Y:S05]  /*0590*/  LDG.E.128.CONSTANT R8, desc[UR6][R8.64] ;  /* 0x0000000608087981 */ /* 0x000eaa000c1e9d00 */
[----:B------:R-:W4:Y:S01]  /*05a0*/  LDG.E.128.CONSTANT R12, desc[UR6][R12.64] ;  /* 0x000000060c0c7981 */ /* 0x000f22000c1e9d00 */
[----:B---3--:R-:W-:Y:S01]  /*05b0*/  FMUL R23, R5, R5 ;  /* 0x0000000505177220 */ /* 0x008fe20000400000 */
[----:B------:R-:W-:-:S03]  /*05c0*/  IADD3 R3, PT, PT, R0, R3, R0 ;  /* 0x0000000300037210 */ /* 0x000fc60007ffe000 */
[----:B------:R-:W-:Y:S01]  /*05d0*/  FFMA R23, R4, R4, R23 ;  /* 0x0000000404177223 */ /* 0x000fe20000000017 */
[----:B------:R-:W-:-:S03]  /*05e0*/  IADD3 R3, PT, PT, R0, R3, R0 ;  /* 0x0000000300037210 */ /* 0x000fc60007ffe000 */
[----:B------:R-:W-:Y:S01]  /*05f0*/  FFMA R6, R6, R6, R23 ;  /* 0x0000000606067223 */ /* 0x000fe20000000017 */
[----:B------:R-:W-:-:S03]  /*0600*/  ISETP.GE.AND P0, PT, R3, R20, PT ;  /* 0x000000140300720c */ /* 0x000fc60003f06270 */
[----:B------:R-:W-:-:S04]  /*0610*/  FFMA R7, R7, R7, R6 ;  /* 0x0000000707077223 */ /* 0x000fc80000000006 */
[----:B------:R-:W-:Y:S01]  /*0620*/  FADD R7, R16, R7 ;  /* 0x0000000710077221 */ /* 0x000fe20000000000 */
[C---:B------:R-:W-:Y:S01]  /*0630*/  LEA R21, R0.reuse, R21, 0x2 ;  /* 0x0000001500157211 */ /* 0x040fe200078e10ff */
[C---:B------:R-:W-:Y:S01]  /*0640*/  IMAD R17, R0.reuse, 0x4, R17 ;  /* 0x0000000400117824 */ /* 0x040fe200078e0211 */
[----:B------:R-:W-:Y:S01]  /*0650*/  LEA R19, R0, R19, 0x2 ;  /* 0x0000001300137211 */ /* 0x000fe200078e10ff */
[----:B--2---:R-:W-:-:S04]  /*0660*/  FMUL R23, R9, R9 ;  /* 0x0000000909177220 */ /* 0x004fc80000400000 */
[----:B------:R-:W-:Y:S01]  /*0670*/  FFMA R23, R8, R8, R23 ;  /* 0x0000000808177223 */ /* 0x000fe20000000017 */
[----:B----4-:R-:W-:-:S03]  /*0680*/  FMUL R5, R13, R13 ;  /* 0x0000000d0d057220 */ /* 0x010fc60000400000 */
[----:B------:R-:W-:Y:S01]  /*0690*/  FFMA R10, R10, R10, R23 ;  /* 0x0000000a0a0a7223 */ /* 0x000fe20000000017 */
[----:B------:R-:W-:-:S03]  /*06a0*/  FFMA R5, R12, R12, R5 ;  /* 0x0000000c0c057223 */ /* 0x000fc60000000005 */
[----:B------:R-:W-:Y:S01]  /*06b0*/  FFMA R10, R11, R11, R10 ;  /* 0x0000000b0b0a7223 */ /* 0x000fe2000000000a */
[----:B------:R-:W-:-:S03]  /*06c0*/  FFMA R14, R14, R14, R5 ;  /* 0x0000000e0e0e7223 */ /* 0x000fc60000000005 */
[----:B------:R-:W-:Y:S01]  /*06d0*/  FADD R7, R7, R10 ;  /* 0x0000000a07077221 */ /* 0x000fe20000000000 */
[----:B------:R-:W-:-:S04]  /*06e0*/  FFMA R14, R15, R15, R14 ;  /* 0x0000000f0f0e7223 */ /* 0x000fc8000000000e */
[----:B------:R-:W-:Y:S01]  /*06f0*/  FADD R12, R7, R14 ;  /* 0x0000000e070c7221 */ /* 0x000fe20000000000 */
[----:B------:R-:W-:Y:S06]  /*0700*/  @!P0 BRA `(.L_x_42) ;  /* 0xfffffffc00748947 */ /* 0x000fec000383ffff */
.L_x_38:
[----:B------:R-:W-:Y:S05]  /*0710*/  BSYNC.RECONVERGENT B0 ;  /* 0x0000000000007941 */ /* 0x000fea0003800200 */
.L_x_37:
[----:B------:R-:W0:Y:S01]  /*0720*/  SHFL.BFLY PT, R3, R12, 0x10, 0x1f ;  /* 0x0e001f000c037f89 */ /* 0x000e2200000e0000 */
[----:B------:R-:W-:-:S13]  /*0730*/  LOP3.LUT P0, R9, R29, 0x1f, RZ, 0xc0, !PT ;  /* 0x0000001f1d097812 */ /* 0x000fda000780c0ff */
[----:B------:R-:W1:Y:S01]  /*0740*/  @!P0 S2R R7, SR_CgaCtaId ;  /* 0x0000000000078919 */ /* 0x000e620000008800 */
[----:B0-----:R-:W-:-:S05]  /*0750*/  FADD R3, R3, R12 ;  /* 0x0000000c03037221 */ /* 0x001fca0000000000 */
[----:B------:R-:W0:Y:S02]  /*0760*/  SHFL.BFLY PT, R0, R3, 0x8, 0x1f ;  /* 0x0d001f0003007f89 */ /* 0x000e2400000e0000 */
[----:B0-----:R-:W-:Y:S02]  /*0770*/  FADD R4, R3, R0 ;  /* 0x0000000003047221 */ /* 0x001fe40000000000 */
[----:B------:R-:W0:Y:S03]  /*0780*/  LDC R0, c[0x0][0x360] ;  /* 0x0000d800ff007b82 */ /* 0x000e260000000800 */
[----:B------:R-:W2:Y:S01]  /*0790*/  SHFL.BFLY PT, R5, R4, 0x4, 0x1f ;  /* 0x0c801f0004057f89 */ /* 0x000ea200000e0000 */
[----:B0-----:R-:W-:Y:S01]  /*07a0*/  SHF.R.U32.HI R8, RZ, 0x5, R0 ;  /* 0x00000005ff087819 */ /* 0x001fe20000011600 */
[----:B--2---:R-:W-:-:S03]  /*07b0*/  FADD R5, R4, R5 ;  /* 0x0000000504057221 */ /* 0x004fc60000000000 */
[----:B------:R-:W-:Y:S02]  /*07c0*/  ISETP.GE.U32.AND P1, PT, R29, R8, PT ;  /* 0x000000081d00720c */ /* 0x000fe40003f26070 */
[----:B------:R-:W-:Y:S01]  /*07d0*/  @!P0 MOV R4, 0x400 ;  /* 0x0000040000048802 */ /* 0x000fe20000000f00 */
[----:B------:R-:W0:Y:S04]  /*07e0*/  SHFL.BFLY PT, R6, R5, 0x2, 0x1f ;  /* 0x0c401f0005067f89 */ /* 0x000e2800000e0000 */
[----:B------:R-:W-:-:S05]  /*07f0*/  @!P0 VIADD R4, R4, 0x4 ;  /* 0x0000000404048836 */ /* 0x000fca0000000000 */
[----:B-1----:R-:W-:Y:S01]  /*0800*/  @!P0 LEA R4, R7, R4, 0x18 ;  /* 0x0000000407048211 */ /* 0x002fe200078ec0ff */
[----:B------:R-:W1:Y:S01]  /*0810*/  @!P1 S2R R11, SR_CgaCtaId ;  /* 0x00000000000b9919 */ /* 0x000e620000008800 */
[----:B------:R-:W-:Y:S02]  /*0820*/  @!P1 MOV R8, 0x400 ;  /* 0x0000040000089802 */ /* 0x000fe40000000f00 */
[----:B------:R-:W-:Y:S02]  /*0830*/  @!P0 LEA.HI R4, R29, R4, RZ, 0x1d ;  /* 0x000000041d048211 */ /* 0x000fe400078fe8ff */
[----:B------:R-:W-:Y:S01]  /*0840*/  @!P1 IADD3 R8, PT, PT, R8, 0x4, RZ ;  /* 0x0000000408089810 */ /* 0x000fe20007ffe0ff */
[----:B0-----:R-:W-:-:S05]  /*0850*/  FADD R6, R5, R6 ;  /* 0x0000000605067221 */ /* 0x001fca0000000000 */
[----:B------:R-:W0:Y:S01]  /*0860*/  SHFL.BFLY PT, R3, R6, 0x1, 0x1f ;  /* 0x0c201f0006037f89 */ /* 0x000e2200000e0000 */
[----:B-1----:R-:W-:-:S05]  /*0870*/  @!P1 LEA R8, R11, R8, 0x18 ;  /* 0x000000080b089211 */ /* 0x002fca00078ec0ff */
[----:B------:R-:W-:Y:S02]  /*0880*/  @!P1 IMAD R5, R9, 0x4, R8 ;  /* 0x0000000409059824 */ /* 0x000fe400078e0208 */
        /* <DEDUP_REMOVED lines=18> */
.L_x_62:
        /* <DEDUP_REMOVED lines=14> */
[----:B0-----:R-:W-:Y:S05]  /*0a90*/  CALL.REL.NOINC `($__internal_5_$__cuda_sm3x_div_rn_noftz_f32_slowpath) ;  /* 0x00000010005c7944 */ /* 0x001fea0003c00000 */
.L_x_46:
[----:B------:R-:W-:Y:S05]  /*0aa0*/  BSYNC.RECONVERGENT B0 ;  /* 0x0000000000007941 */ /* 0x000fea0003800200 */
.L_x_45:
[----:B------:R-:W1:Y:S01]  /*0ab0*/  LDCU UR4, c[0x0][0x39c] ;  /* 0x00007380ff0477ac */ /* 0x000e620008000800 */
[----:B------:R-:W-:Y:S01]  /*0ac0*/  BSSY.RECONVERGENT B0, `(.L_x_47) ;  /* 0x000000e000007945 */ /* 0x000fe20003800200 */
[----:B-1----:R-:W-:-:S04]  /*0ad0*/  FADD R3, R2, UR4 ;  /* 0x0000000402037e21 */ /* 0x002fc80008000000 */
[----:B------:R-:W-:Y:S01]  /*0ae0*/  VIADD R2, R3, 0xf3000000 ;  /* 0xf300000003027836 */ /* 0x000fe20000000000 */
[----:B------:R1:W2:Y:S04]  /*0af0*/  MUFU.RSQ R4, R3 ;  /* 0x0000000300047308 */ /* 0x0002a80000001400 */
[----:B------:R-:W-:-:S13]  /*0b00*/  ISETP.GT.U32.AND P0, PT, R2, 0x727fffff, PT ;  /* 0x727fffff0200780c */ /* 0x000fda0003f04070 */
[----:B-12---:R-:W-:Y:S05]  /*0b10*/  @!P0 BRA `(.L_x_48) ;  /* 0x0000000000108947 */ /* 0x006fea0003800000 */
[----:B------:R-:W-:-:S07]  /*0b20*/  MOV R8, 0xb40 ;  /* 0x00000b4000087802 */ /* 0x000fce0000000f00 */
[----:B0-----:R-:W-:Y:S05]  /*0b30*/  CALL.REL.NOINC `($__internal_4_$__cuda_sm20_sqrt_rn_f32_slowpath) ;  /* 0x0000000c00d87944 */ /* 0x001fea0003c00000 */
[----:B------:R-:W-:Y:S01]  /*0b40*/  MOV R2, R4 ;  /* 0x0000000400027202 */ /* 0x000fe20000000f00 */
[----:B------:R-:W-:Y:S06]  /*0b50*/  BRA `(.L_x_49) ;  /* 0x0000000000107947 */ /* 0x000fec0003800000 */
.L_x_48:
[----:B------:R-:W-:Y:S01]  /*0b60*/  FMUL.FTZ R2, R3, R4 ;  /* 0x0000000403027220 */ /* 0x000fe20000410000 */
[----:B------:R-:W-:-:S03]  /*0b70*/  FMUL.FTZ R4, R4, 0.5 ;  /* 0x3f00000004047820 */ /* 0x000fc60000410000 */
[----:B------:R-:W-:-:S04]  /*0b80*/  FFMA R3, -R2, R2, R3 ;  /* 0x0000000202037223 */ /* 0x000fc80000000103 */
[----:B------:R-:W-:-:S07]  /*0b90*/  FFMA R2, R3, R4, R2 ;  /* 0x0000000403027223 */ /* 0x000fce0000000002 */
.L_x_49:
[----:B------:R-:W-:Y:S05]  /*0ba0*/  BSYNC.RECONVERGENT B0 ;  /* 0x0000000000007941 */ /* 0x000fea0003800200 */
.L_x_47:
[----:B------:R-:W-:Y:S01]  /*0bb0*/  VIADD R3, R2, 0x1800000 ;  /* 0x0180000002037836 */ /* 0x000fe20000000000 */
[----:B------:R-:W-:Y:S04]  /*0bc0*/  BSSY.RECONVERGENT B0, `(.L_x_50) ;  /* 0x000000b000007945 */ /* 0x000fe80003800200 */
[----:B------:R-:W-:-:S04]  /*0bd0*/  LOP3.LUT R3, R3, 0x7f800000, RZ, 0xc0, !PT ;  /* 0x7f80000003037812 */ /* 0x000fc800078ec0ff */
[----:B------:R-:W-:-:S13]  /*0be0*/  ISETP.GT.U32.AND P0, PT, R3, 0x1ffffff, PT ;  /* 0x01ffffff0300780c */ /* 0x000fda0003f04070 */
[----:B------:R-:W-:Y:S05]  /*0bf0*/  @P0 BRA `(.L_x_51) ;  /* 0x00000000000c0947 */ /* 0x000fea0003800000 */
[----:B------:R-:W-:-:S07]  /*0c00*/  MOV R4, 0xc20 ;  /* 0x00000c2000047802 */ /* 0x000fce0000000f00 */
[----:B0-----:R-:W-:Y:S05]  /*0c10*/  CALL.REL.NOINC `($__internal_3_$__cuda_sm20_rcp_rn_f32_slowpath) ;  /* 0x0000000800cc7944 */ /* 0x001fea0003c00000 */
[----:B------:R-:W-:Y:S05]  /*0c20*/  BRA `(.L_x_52) ;  /* 0x0000000000107947 */ /* 0x000fea0003800000 */
.L_x_51:
[----:B------:R-:W1:Y:S02]  /*0c30*/  MUFU.RCP R3, R2 ;  /* 0x0000000200037308 */ /* 0x000e640000001000 */
[----:B-1----:R-:W-:-:S04]  /*0c40*/  FFMA R4, R3, R2, -1 ;  /* 0xbf80000003047423 */ /* 0x002fc80000000002 */
[----:B------:R-:W-:-:S04]  /*0c50*/  FADD.FTZ R4, -R4, -RZ ;  /* 0x800000ff04047221 */ /* 0x000fc80000010100 */
[----:B------:R-:W-:-:S07]  /*0c60*/  FFMA R3, R3, R4, R3 ;  /* 0x0000000403037223 */ /* 0x000fce0000000003 */
.L_x_52:
[----:B------:R-:W-:Y:S05]  /*0c70*/  BSYNC.RECONVERGENT B0 ;  /* 0x0000000000007941 */ /* 0x000fea0003800200 */
.L_x_50:
[----:B------:R-:W1:Y:S01]  /*0c80*/  S2UR UR5, SR_CgaCtaId ;  /* 0x00000000000579c3 */ /* 0x000e620000008800 */
[----:B------:R-:W-:Y:S02]  /*0c90*/  UMOV UR4, 0x400 ;  /* 0x0000040000047882 */ /* 0x000fe40000000000 */
[----:B-1----:R-:W-:-:S09]  /*0ca0*/  ULEA UR4, UR5, UR4, 0x18 ;  /* 0x0000000405047291 */ /* 0x002fd2000f8ec0ff */
[----:B------:R2:W-:Y:S03]  /*0cb0*/  STS [UR4], R3 ;  /* 0x00000003ff007988 */ /* 0x0005e60008000804 */
.L_x_43:
[----:B------:R-:W-:Y:S05]  /*0cc0*/  WARPSYNC.ALL ;  /* 0x0000000000007948 */ /* 0x000fea0003800000 */
[----:B------:R-:W-:Y:S01]  /*0cd0*/  BAR.SYNC.DEFER_BLOCKING 0x0 ;  /* 0x0000000000007b1d */ /* 0x000fe20000010000 */
[----:B------:R-:W-:-:S13]  /*0ce0*/  ISETP.GE.AND P0, PT, R29, R20, PT ;  /* 0x000000141d00720c */ /* 0x000fda0003f06270 */
[----:B------:R-:W-:Y:S05]  /*0cf0*/  @P0 EXIT ;  /* 0x000000000000094d */ /* 0x000fea0003800000 */
[----:B0-----:R-:W0:Y:S01]  /*0d00*/  I2F.U32.RP R7, R0 ;  /* 0x0000000000077306 */ /* 0x001e220000209000 */
[----:B------:R-:W-:Y:S01]  /*0d10*/  IADD3 R5, PT, PT, R29, R0, RZ ;  /* 0x000000001d057210 */ /* 0x000fe20007ffe0ff */
[----:B------:R-:W3:Y:S01]  /*0d20*/  S2UR UR5, SR_CgaCtaId ;  /* 0x00000000000579c3 */ /* 0x000ee20000008800 */
[----:B------:R-:W-:Y:S01]  /*0d30*/  ISETP.NE.U32.AND P2, PT, R0, RZ, PT ;  /* 0x000000ff0000720c */ /* 0x000fe20003f45070 */
[----:B------:R-:W-:Y:S01]  /*0d40*/  UMOV UR4, 0x400 ;  /* 0x0000040000047882 */ /* 0x000fe20000000000 */
[----:B------:R-:W-:Y:S01]  /*0d50*/  ISETP.GE.U32.AND P0, PT, R5, R20, PT ;  /* 0x000000140500720c */ /* 0x000fe20003f06070 */
[----:B------:R-:W4:Y:S01]  /*0d60*/  LDCU.64 UR8, c[0x0][0x388] ;  /* 0x00007100ff0877ac */ /* 0x000f220008000a00 */
[----:B------:R-:W-:Y:S01]  /*0d70*/  VIMNMX.U32 R4, PT, PT, R20, R5, !PT ;  /* 0x0000000514047248 */ /* 0x000fe20007fe0000 */
[----:B------:R-:W-:Y:S01]  /*0d80*/  BSSY.RECONVERGENT B0, `(.L_x_53) ;  /* 0x0000034000007945 */ /* 0x000fe20003800200 */
[----:B------:R-:W-:-:S04]  /*0d90*/  SEL R6, RZ, 0x1, P0 ;  /* 0x00000001ff067807 */ /* 0x000fc80000000000 */
[----:B------:R-:W-:Y:S01]  /*0da0*/  IADD3 R5, PT, PT, R4, -R5, -R6 ;  /* 0x8000000504057210 */ /* 0x000fe20007ffe806 */
[----:B0-----:R-:W0:Y:S01]  /*0db0*/  MUFU.RCP R7, R7 ;  /* 0x0000000700077308 */ /* 0x001e220000001000 */
[----:B---3--:R-:W-:Y:S01]  /*0dc0*/  ULEA UR4, UR5, UR4, 0x18 ;  /* 0x0000000405047291 */ /* 0x008fe2000f8ec0ff */
[----:B0-----:R-:W-:-:S06]  /*0dd0*/  IADD3 R2, PT, PT, R7, 0xffffffe, RZ ;  /* 0x0ffffffe07027810 */ /* 0x001fcc0007ffe0ff */
[----:B-12---:R0:W1:Y:S02]  /*0de0*/  F2I.FTZ.U32.TRUNC.NTZ R3, R2 ;  /* 0x0000000200037305 */ /* 0x006064000021f000 */
[----:B0-----:R-:W-:Y:S02]  /*0df0*/  IMAD.MOV.U32 R2, RZ, RZ, RZ ;  /* 0x000000ffff027224 */ /* 0x001fe400078e00ff */
[----:B-1----:R-:W-:-:S04]  /*0e00*/  IMAD.MOV R9, RZ, RZ, -R3 ;  /* 0x000000ffff097224 */ /* 0x002fc800078e0a03 */
[----:B------:R-:W-:-:S04]  /*0e10*/  IMAD R9, R9, R0, RZ ;  /* 0x0000000009097224 */ /* 0x000fc800078e02ff */
[----:B------:R-:W-:-:S06]  /*0e20*/  IMAD.HI.U32 R8, R3, R9, R2 ;  /* 0x0000000903087227 */ /* 0x000fcc00078e0002 */
[----:B------:R-:W-:-:S05]  /*0e30*/  IMAD.HI.U32 R3, R8, R5, RZ ;  /* 0x0000000508037227 */ /* 0x000fca00078e00ff */
[----:B------:R-:W-:-:S05]  /*0e40*/  IADD3 R2, PT, PT, -R3, RZ, RZ ;  /* 0x000000ff03027210 */ /* 0x000fca0007ffe1ff */
[----:B------:R-:W-:-:S05]  /*0e50*/  IMAD R5, R0, R2, R5 ;  /* 0x0000000200057224 */ /* 0x000fca00078e0205 */
[----:B------:R-:W-:-:S13]  /*0e60*/  ISETP.GE.U32.AND P0, PT, R5, R0, PT ;  /* 0x000000000500720c */ /* 0x000fda0003f06070 */
[----:B------:R-:W-:Y:S01]  /*0e70*/  @P0 IMAD.IADD R5, R5, 0x1, -R0 ;  /* 0x0000000105050824 */ /* 0x000fe200078e0a00 */
[----:B------:R-:W-:-:S04]  /*0e80*/  @P0 IADD3 R3, PT, PT, R3, 0x1, RZ ;  /* 0x0000000103030810 */ /* 0x000fc80007ffe0ff */
[----:B------:R-:W-:-:S13]  /*0e90*/  ISETP.GE.U32.AND P1, PT, R5, R0, PT ;  /* 0x000000000500720c */ /* 0x000fda0003f26070 */
[----:B------:R-:W-:Y:S01]  /*0ea0*/  @P1 VIADD R3, R3, 0x1 ;  /* 0x0000000103031836 */ /* 0x000fe20000000000 */
[----:B------:R-:W-:-:S04]  /*0eb0*/  @!P2 LOP3.LUT R3, RZ, R0, RZ, 0x33, !PT ;  /* 0x00000000ff03a212 */ /* 0x000fc800078e33ff */
[----:B------:R-:W-:-:S04]  /*0ec0*/  IADD3 R3, PT, PT, R6, R3, RZ ;  /* 0x0000000306037210 */ /* 0x000fc80007ffe0ff */
[C---:B------:R-:W-:Y:S02]  /*0ed0*/  LOP3.LUT R2, R3.reuse, 0x3, RZ, 0xc0, !PT ;  /* 0x0000000303027812 */ /* 0x040fe400078ec0ff */
[----:B------:R-:W-:Y:S02]  /*0ee0*/  ISETP.GE.U32.AND P0, PT, R3, 0x3, PT ;  /* 0x000000030300780c */ /* 0x000fe40003f06070 */
[----:B------:R-:W-:Y:S02]  /*0ef0*/  ISETP.NE.AND P1, PT, R2, 0x3, PT ;  /* 0x000000030200780c */ /* 0x000fe40003f25270 */
[----:B------:R-:W0:Y:S11]  /*0f00*/  LDS R2, [UR4] ;  /* 0x00000004ff027984 */ /* 0x000e360008000800 */
[----:B----4-:R-:W-:Y:S05]  /*0f10*/  @!P1 BRA `(.L_x_54) ;  /* 0x0000000000689947 */ /* 0x010fea0003800000 */
[----:B------:R-:W-:Y:S02]  /*0f20*/  VIADD R3, R3, 0x1 ;  /* 0x0000000103037836 */ /* 0x000fe40000000000 */
[----:B------:R-:W-:-:S03]  /*0f30*/  IMAD.WIDE.U32 R12, R29, 0x10, RZ ;  /* 0x000000101d0c7825 */ /* 0x000fc600078e00ff */
[----:B------:R-:W-:-:S05]  /*0f40*/  LOP3.LUT R3, R3, 0x3, RZ, 0xc0, !PT ;  /* 0x0000000303037812 */ /* 0x000fca00078ec0ff */
[C---:B------:R-:W-:Y:S01]  /*0f50*/  IMAD R29, R3.reuse, R0, R29 ;  /* 0x00000000031d7224 */ /* 0x040fe200078e021d */
[----:B------:R-:W-:-:S07]  /*0f60*/  IADD3 R3, PT, PT, -R3, RZ, RZ ;  /* 0x000000ff03037210 */ /* 0x000fce0007ffe1ff */
.L_x_55:
[C---:B------:R-:W-:Y:S02]  /*0f70*/  IADD3 R6, P1, PT, R12.reuse, R32, RZ ;  /* 0x000000200c067210 */ /* 0x040fe40007f3e0ff */
[----:B------:R-:W-:-:S03]  /*0f80*/  IADD3 R14, P2, PT, R12, UR8, RZ ;  /* 0x000000080c0e7c10 */ /* 0x000fc6000ff5e0ff */
[C---:B------:R-:W-:Y:S01]  /*0f90*/  IMAD.X R7, R13.reuse, 0x1, R33, P1 ;  /* 0x000000010d077824 */ /* 0x040fe200008e0621 */
[----:B------:R-:W-:-:S05]  /*0fa0*/  IADD3.X R15, PT, PT, R13, UR9, RZ, P2, !PT ;  /* 0x000000090d0f7c10 */ /* 0x000fca00097fe4ff */
[----:B-1----:R-:W0:Y:S04]  /*0fb0*/  LDG.E.128.CONSTANT R4, desc[UR6][R6.64] ;  /* 0x0000000606047981 */ /* 0x002e28000c1e9d00 */
[----:B------:R-:W2:Y:S01]  /*0fc0*/  LDG.E.128.CONSTANT R8, desc[UR6][R14.64] ;  /* 0x000000060e087981 */ /* 0x000ea2000c1e9d00 */
[----:B------:R-:W-:Y:S02]  /*0fd0*/  VIADD R3, R3, 0x1 ;  /* 0x0000000103037836 */ /* 0x000fe40000000000 */
[C---:B0-----:R-:W-:Y:S01]  /*0fe0*/  FMUL R16, R2.reuse, R5 ;  /* 0x0000000502107220 */ /* 0x041fe20000400000 */
[C---:B------:R-:W-:Y:S01]  /*0ff0*/  FMUL R17, R2.reuse, R4 ;  /* 0x0000000402117220 */ /* 0x040fe20000400000 */
[C---:B------:R-:W-:Y:S01]  /*1000*/  FMUL R5, R2.reuse, R6 ;  /* 0x0000000602057220 */ /* 0x040fe20000400000 */
[----:B------:R-:W-:Y:S01]  /*1010*/  FMUL R18, R2, R7 ;  /* 0x0000000702127220 */ /* 0x000fe20000400000 */
[----:B------:R-:W-:Y:S01]  /*1020*/  IADD3 R4, P1, PT, R12, R30, RZ ;  /* 0x0000001e0c047210 */ /* 0x000fe20007f3e0ff */
[----:B--2---:R-:W-:Y:S01]  /*1030*/  FMUL R8, R8, R17 ;  /* 0x0000001108087220 */ /* 0x004fe20000400000 */
[----:B------:R-:W-:Y:S01]  /*1040*/  FMUL R10, R10, R5 ;  /* 0x000000050a0a7220 */ /* 0x000fe20000400000 */
[----:B------:R-:W-:Y:S01]  /*1050*/  FMUL R9, R9, R16 ;  /* 0x0000001009097220 */ /* 0x000fe20000400000 */
[----:B------:R-:W-:Y:S01]  /*1060*/  IADD3.X R5, PT, PT, R13, R31, RZ, P1, !PT ;  /* 0x0000001f0d057210 */ /* 0x000fe20000ffe4ff */
[----:B------:R-:W-:Y:S01]  /*1070*/  FMUL R11, R11, R18 ;  /* 0x000000120b0b7220 */ /* 0x000fe20000400000 */
[----:B------:R-:W-:Y:S01]  /*1080*/  ISETP.NE.AND P1, PT, R3, RZ, PT ;  /* 0x000000ff0300720c */ /* 0x000fe20003f25270 */
[----:B------:R-:W-:-:S03]  /*1090*/  IMAD.WIDE.U32 R12, R0, 0x10, R12 ;  /* 0x00000010000c7825 */ /* 0x000fc600078e000c */
[----:B------:R1:W-:Y:S09]  /*10a0*/  STG.E.128 desc[UR6][R4.64], R8 ;  /* 0x0000000804007986 */ /* 0x0003f2000c101d06 */
[----:B------:R-:W-:Y:S05]  /*10b0*/  @P1 BRA `(.L_x_55) ;  /* 0xfffffffc00ac1947 */ /* 0x000fea000383ffff */
.L_x_54:
[----:B------:R-:W-:Y:S05]  /*10c0*/  BSYNC.RECONVERGENT B0 ;  /* 0x0000000000007941 */ /* 0x000fea0003800200 */
.L_x_53:
[----:B------:R-:W-:Y:S05]  /*10d0*/  @!P0 EXIT ;  /* 0x000000000000894d */ /* 0x000fea0003800000 */
[----:B------:R-:W2:Y:S01]  /*10e0*/  LDC.64 R34, c[0x0][0x388] ;  /* 0x0000e200ff227b82 */ /* 0x000ea20000000a00 */
[C---:B------:R-:W-:Y:S01]  /*10f0*/  LEA R23, R0.reuse, R29, 0x1 ;  /* 0x0000001d00177211 */ /* 0x040fe200078e08ff */
[----:B------:R-:W-:Y:S01]  /*1100*/  IMAD R21, R0, 0x3, R29 ;  /* 0x0000000300157824 */ /* 0x000fe200078e021d */
[----:B------:R-:W-:-:S07]  /*1110*/  IADD3 R3, PT, PT, R29, R0, RZ ;  /* 0x000000001d037210 */ /* 0x000fce0007ffe0ff */
.L_x_56:
[----:B-1-3--:R-:W-:-:S04]  /*1120*/  IMAD.WIDE.U32 R4, R29, 0x10, R32 ;  /* 0x000000101d047825 */ /* 0x00afc800078e0020 */
[----:B--2---:R-:W-:Y:S02]  /*1130*/  IMAD.WIDE.U32 R24, R29, 0x10, R34 ;  /* 0x000000101d187825 */ /* 0x004fe400078e0022 */
[----:B------:R-:W0:Y:S02]  /*1140*/  LDG.E.128.CONSTANT R4, desc[UR6][R4.64] ;  /* 0x0000000604047981 */ /* 0x000e24000c1e9d00 */
[C---:B------:R-:W-:Y:S02]  /*1150*/  IMAD.WIDE.U32 R12, R3.reuse, 0x10, R32 ;  /* 0x00000010030c7825 */ /* 0x040fe400078e0020 */
[----:B------:R-:W2:Y:S02]  /*1160*/  LDG.E.128.CONSTANT R8, desc[UR6][R24.64] ;  /* 0x0000000618087981 */ /* 0x000ea4000c1e9d00 */
[--C-:B------:R-:W-:Y:S02]  /*1170*/  IMAD.WIDE.U32 R16, R3, 0x10, R34.reuse ;  /* 0x0000001003107825 */ /* 0x100fe400078e0022 */
[----:B------:R-:W3:Y:S04]  /*1180*/  LDG.E.128.CONSTANT R12, desc[UR6][R12.64] ;  /* 0x000000060c0c7981 */ /* 0x000ee8000c1e9d00 */
[----:B------:R-:W4:Y:S01]  /*1190*/  LDG.E.128.CONSTANT R16, desc[UR6][R16.64] ;  /* 0x0000000610107981 */ /* 0x000f22000c1e9d00 */
[----:B------:R-:W-:-:S04]  /*11a0*/  IMAD.WIDE.U32 R36, R23, 0x10, R34 ;  /* 0x0000001017247825 */ /* 0x000fc800078e0022 */
[C---:B0-----:R-:W-:Y:S01]  /*11b0*/  FMUL R27, R2.reuse, R4 ;  /* 0x00000004021b7220 */ /* 0x041fe20000400000 */
[C---:B------:R-:W-:Y:S01]  /*11c0*/  FMUL R4, R2.reuse, R7 ;  /* 0x0000000702047220 */ /* 0x040fe20000400000 */
[----:B------:R-:W-:Y:S02]  /*11d0*/  FMUL R22, R2, R5 ;  /* 0x0000000502167220 */ /* 0x000fe40000400000 */
[----:B--2---:R-:W-:Y:S01]  /*11e0*/  FMUL R8, R8, R27 ;  /* 0x0000001b08087220 */ /* 0x004fe20000400000 */
[C---:B------:R-:W-:Y:S01]  /*11f0*/  FMUL R27, R2.reuse, R6 ;  /* 0x00000006021b7220 */ /* 0x040fe20000400000 */
[----:B------:R-:W-:Y:S01]  /*1200*/  FMUL R11, R11, R4 ;  /* 0x000000040b0b7220 */ /* 0x000fe20000400000 */
[----:B------:R-:W-:Y:S01]  /*1210*/  FMUL R9, R9, R22 ;  /* 0x0000001609097220 */ /* 0x000fe20000400000 */
[C---:B---3--:R-:W-:Y:S01]  /*1220*/  FMUL R7, R2.reuse, R12 ;  /* 0x0000000c02077220 */ /* 0x048fe20000400000 */
[----:B------:R-:W-:Y:S01]  /*1230*/  FMUL R6, R2, R13 ;  /* 0x0000000d02067220 */ /* 0x000fe20000400000 */
[----:B------:R-:W-:Y:S01]  /*1240*/  FMUL R10, R10, R27 ;  /* 0x0000001b0a0a7220 */ /* 0x000fe20000400000 */
[----:B------:R-:W-:-:S04]  /*1250*/  IMAD.WIDE.U32 R4, R29, 0x10, R30 ;  /* 0x000000101d047825 */ /* 0x000fc800078e001e */
[----:B----4-:R-:W-:Y:S01]  /*1260*/  FMUL R24, R16, R7 ;  /* 0x0000000710187220 */ /* 0x010fe20000400000 */
[----:B------:R-:W-:Y:S01]  /*1270*/  FMUL R25, R17, R6 ;  /* 0x0000000611197220 */ /* 0x000fe20000400000 */
[C---:B------:R-:W-:Y:S01]  /*1280*/  FMUL R13, R2.reuse, R14 ;  /* 0x0000000e020d7220 */ /* 0x040fe20000400000 */
[----:B------:R-:W-:Y:S01]  /*1290*/  IMAD.WIDE.U32 R6, R23, 0x10, R32 ;  /* 0x0000001017067825 */ /* 0x000fe200078e0020 */
[----:B------:R0:W-:Y:S03]  /*12a0*/  STG.E.128 desc[UR6][R4.64], R8 ;  /* 0x0000000804007986 */ /* 0x0001e6000c101d06 */
[----:B------:R-:W-:Y:S01]  /*12b0*/  FMUL R12, R2, R15 ;  /* 0x0000000f020c7220 */ /* 0x000fe20000400000 */
[----:B------:R-:W-:Y:S01]  /*12c0*/  FMUL R26, R18, R13 ;  /* 0x0000000d121a7220 */ /* 0x000fe20000400000 */
[----:B------:R-:W-:-:S04]  /*12d0*/  IMAD.WIDE.U32 R14, R3, 0x10, R30 ;  /* 0x00000010030e7825 */ /* 0x000fc800078e001e */
[----:B------:R-:W-:Y:S01]  /*12e0*/  FMUL R27, R19, R12 ;  /* 0x0000000c131b7220 */ /* 0x000fe20000400000 */
[C---:B------:R-:W-:Y:S01]  /*12f0*/  IMAD.WIDE.U32 R12, R21.reuse, 0x10, R32 ;  /* 0x00000010150c7825 */ /* 0x040fe200078e0020 */
[----:B0-----:R-:W2:Y:S04]  /*1300*/  LDG.E.128.CONSTANT R4, desc[UR6][R6.64] ;  /* 0x0000000606047981 */ /* 0x001ea8000c1e9d00 */
[----:B------:R-:W3:Y:S01]  /*1310*/  LDG.E.128.CONSTANT R8, desc[UR6][R36.64] ;  /* 0x0000000624087981 */ /* 0x000ee2000c1e9d00 */
[----:B------:R-:W-:-:S03]  /*1320*/  IMAD.WIDE.U32 R16, R21, 0x10, R34 ;  /* 0x0000001015107825 */ /* 0x000fc600078e0022 */
[----:B------:R0:W-:Y:S04]  /*1330*/  STG.E.128 desc[UR6][R14.64], R24 ;  /* 0x000000180e007986 */ /* 0x0001e8000c101d06 */
[----:B------:R-:W4:Y:S04]  /*1340*/  LDG.E.128.CONSTANT R16, desc[UR6][R16.64] ;  /* 0x0000000610107981 */ /* 0x000f28000c1e9d00 */
[----:B0-----:R-:W5:Y:S01]  /*1350*/  LDG.E.128.CONSTANT R12, desc[UR6][R12.64] ;  /* 0x000000060c0c7981 */ /* 0x001f62000c1e9d00 */
[----:B------:R-:W-:-:S04]  /*1360*/  IADD3 R29, PT, PT, R0, R29, R0 ;  /* 0x0000001d001d7210 */ /* 0x000fc80007ffe000 */
[----:B------:R-:W-:-:S04]  /*1370*/  IADD3 R29, PT, PT, R0, R29, R0 ;  /* 0x0000001d001d7210 */ /* 0x000fc80007ffe000 */
[----:B------:R-:W-:Y:S02]  /*1380*/  ISETP.GE.AND P0, PT, R29, R20, PT ;  /* 0x000000141d00720c */ /* 0x000fe40003f06270 */
[----:B------:R-:W-:Y:S01]  /*1390*/  LEA R3, R0, R3, 0x2 ;  /* 0x0000000300037211 */ /* 0x000fe200078e10ff */
[----:B--2---:R-:W-:-:S04]  /*13a0*/  FMUL R4, R2, R4 ;  /* 0x0000000402047220 */ /* 0x004fc80000400000 */
[----:B---3--:R-:W-:Y:S01]  /*13b0*/  FMUL R8, R8, R4 ;  /* 0x0000000408087220 */ /* 0x008fe20000400000 */
[C---:B------:R-:W-:Y:S01]  /*13c0*/  FMUL R4, R2.reuse, R5 ;  /* 0x0000000502047220 */ /* 0x040fe20000400000 */
[----:B------:R-:W-:-:S03]  /*13d0*/  FMUL R5, R2, R6 ;  /* 0x0000000602057220 */ /* 0x000fc60000400000 */
[----:B------:R-:W-:Y:S01]  /*13e0*/  FMUL R9, R9, R4 ;  /* 0x0000000409097220 */ /* 0x000fe20000400000 */
[----:B------:R-:W-:Y:S01]  /*13f0*/  FMUL R4, R2, R7 ;  /* 0x0000000702047220 */ /* 0x000fe20000400000 */
[----:B------:R-:W-:-:S03]  /*1400*/  FMUL R10, R10, R5 ;  /* 0x000000050a0a7220 */ /* 0x000fc60000400000 */
[----:B------:R-:W-:Y:S01]  /*1410*/  FMUL R11, R11, R4 ;  /* 0x000000040b0b7220 */ /* 0x000fe20000400000 */
[----:B------:R-:W-:-:S04]  /*1420*/  IMAD.WIDE.U32 R4, R23, 0x10, R30 ;  /* 0x0000001017047825 */ /* 0x000fc800078e001e */
[C---:B-----5:R-:W-:Y:S01]  /*1430*/  FMUL R7, R2.reuse, R12 ;  /* 0x0000000c02077220 */ /* 0x060fe20000400000 */
[C---:B------:R-:W-:Y:S01]  /*1440*/  FMUL R6, R2.reuse, R13 ;  /* 0x0000000d02067220 */ /* 0x040fe20000400000 */
[C---:B------:R-:W-:Y:S01]  /*1450*/  FMUL R13, R2.reuse, R14 ;  /* 0x0000000e020d7220 */ /* 0x040fe20000400000 */
[----:B------:R-:W-:Y:S01]  /*1460*/  FMUL R12, R2, R15 ;  /* 0x0000000f020c7220 */ /* 0x000fe20000400000 */
[----:B----4-:R-:W-:Y:S01]  /*1470*/  FMUL R16, R16, R7 ;  /* 0x0000000710107220 */ /* 0x010fe20000400000 */
[----:B------:R-:W-:Y:S01]  /*1480*/  FMUL R17, R17, R6 ;  /* 0x0000000611117220 */ /* 0x000fe20000400000 */
[----:B------:R-:W-:Y:S01]  /*1490*/  FMUL R18, R18, R13 ;  /* 0x0000000d12127220 */ /* 0x000fe20000400000 */
[----:B------:R-:W-:Y:S01]  /*14a0*/  FMUL R19, R19, R12 ;  /* 0x0000000c13137220 */ /* 0x000fe20000400000 */
[----:B------:R-:W-:Y:S01]  /*14b0*/  IMAD.WIDE.U32 R6, R21, 0x10, R30 ;  /* 0x0000001015067825 */ /* 0x000fe200078e001e */
[----:B------:R3:W-:Y:S04]  /*14c0*/  STG.E.128 desc[UR6][R4.64], R8 ;  /* 0x0000000804007986 */ /* 0x0007e8000c101d06 */
[----:B------:R3:W-:Y:S01]  /*14d0*/  STG.E.128 desc[UR6][R6.64], R16 ;  /* 0x0000001006007986 */ /* 0x0007e2000c101d06 */
[C---:B------:R-:W-:Y:S01]  /*14e0*/  IMAD R23, R0.reuse, 0x4, R23 ;  /* 0x0000000400177824 */ /* 0x040fe200078e0217 */
[----:B------:R-:W-:Y:S01]  /*14f0*/  LEA R21, R0, R21, 0x2 ;  /* 0x0000001500157211 */ /* 0x000fe200078e10ff */
[----:B------:R-:W-:Y:S06]  /*1500*/  @!P0 BRA `(.L_x_56) ;  /* 0xfffffffc00048947 */ /* 0x000fec000383ffff */
[----:B------:R-:W-:Y:S05]  /*1510*/  EXIT ;  /* 0x000000000000794d */ /* 0x000fea0003800000 */
.L_x_44:
[----:B------:R-:W-:Y:S02]  /*1520*/  HFMA2 R12, -RZ, RZ, 0, 1.847743988037109375e-06 ;  /* 0x0000001fff0c7431 */ /* 0x000fe400000001ff */
[----:B------:R-:W-:Y:S01]  /*1530*/  IMAD.MOV.U32 R10, RZ, RZ, 0x10 ;  /* 0x00000010ff0a7424 */ /* 0x000fe200078e00ff */
[----:B------:R-:W-:-:S07]  /*1540*/  MOV R9, 0xffffffff ;  /* 0xffffffff00097802 */ /* 0x000fce0000000f00 */
[----:B-1----:R-:W-:Y:S05]  /*1550*/  WARPSYNC.COLLECTIVE R9, `(.L_x_57) ;  /* 0x0000000009087348 */ /* 0x002fea0003c00000 */
[----:B-1----:R0:W1:Y:S02]  /*1560*/  SHFL.BFLY P0, R8, R3, R10, R12 ;  /* 0x0c00000a03087389 */ /* 0x002064000000000c */
[----:B01----:R-:W-:Y:S05]  /*1570*/  ENDCOLLECTIVE ;  /* 0x000000000000791b */ /* 0x003fea0003800000 */
.L_x_57:
[----:B------:R-:W-:Y:S02]  /*1580*/  HFMA2 R10, -RZ, RZ, 0, 4.76837158203125e-07 ;  /* 0x00000008ff0a7431 */ /* 0x000fe400000001ff */
[----:B------:R-:W-:-:S04]  /*1590*/  IMAD.MOV.U32 R4, RZ, RZ, R8 ;  /* 0x000000ffff047224 */ /* 0x000fc800078e0008 */
[----:B------:R-:W-:-:S05]  /*15a0*/  FADD R4, R4, R3 ;  /* 0x0000000304047221 */ /* 0x000fca0000000000 */
[----:B------:R-:W-:-:S07]  /*15b0*/  MOV R3, R4 ;  /* 0x0000000400037202 */ /* 0x000fce0000000f00 */
[----:B------:R-:W-:Y:S05]  /*15c0*/  WARPSYNC.COLLECTIVE R9, `(.L_x_58) ;  /* 0x0000000009087348 */ /* 0x000fea0003c00000 */
[----:B------:R0:W1:Y:S02]  /*15d0*/  SHFL.BFLY P0, R8, R3, R10, R12 ;  /* 0x0c00000a03087389 */ /* 0x000064000000000c */
[----:B01----:R-:W-:Y:S05]  /*15e0*/  ENDCOLLECTIVE ;  /* 0x000000000000791b */ /* 0x003fea0003800000 */
.L_x_58:
[----:B------:R-:W-:Y:S02]  /*15f0*/  HFMA2 R10, -RZ, RZ, 0, 2.384185791015625e-07 ;  /* 0x00000004ff0a7431 */ /* 0x000fe400000001ff */
[----:B------:R-:W-:-:S04]  /*1600*/  IMAD.MOV.U32 R5, RZ, RZ, R8 ;  /* 0x000000ffff057224 */ /* 0x000fc800078e0008 */
[----:B------:R-:W-:-:S05]  /*1610*/  FADD R5, R4, R5 ;  /* 0x0000000504057221 */ /* 0x000fca0000000000 */
[----:B------:R-:W-:-:S07]  /*1620*/  MOV R3, R5 ;  /* 0x0000000500037202 */ /* 0x000fce0000000f00 */
[----:B------:R-:W-:Y:S05]  /*1630*/  WARPSYNC.COLLECTIVE R9, `(.L_x_59) ;  /* 0x0000000009087348 */ /* 0x000fea0003c00000 */
[----:B------:R0:W1:Y:S02]  /*1640*/  SHFL.BFLY P0, R8, R3, R10, R12 ;  /* 0x0c00000a03087389 */ /* 0x000064000000000c */
[----:B01----:R-:W-:Y:S05]  /*1650*/  ENDCOLLECTIVE ;  /* 0x000000000000791b */ /* 0x003fea0003800000 */
.L_x_59:
[----:B------:R-:W-:Y:S02]  /*1660*/  HFMA2 R10, -RZ, RZ, 0, 1.1920928955078125e-07 ;  /* 0x00000002ff0a7431 */ /* 0x000fe400000001ff */
[----:B------:R-:W-:-:S04]  /*1670*/  IMAD.MOV.U32 R6, RZ, RZ, R8 ;  /* 0x000000ffff067224 */ /* 0x000fc800078e0008 */
[----:B------:R-:W-:-:S05]  /*1680*/  FADD R6, R5, R6 ;  /* 0x0000000605067221 */ /* 0x000fca0000000000 */
[----:B------:R-:W-:-:S07]  /*1690*/  MOV R3, R6 ;  /* 0x0000000600037202 */ /* 0x000fce0000000f00 */
[----:B------:R-:W-:Y:S05]  /*16a0*/  WARPSYNC.COLLECTIVE R9, `(.L_x_60) ;  /* 0x0000000009087348 */ /* 0x000fea0003c00000 */
[----:B------:R0:W1:Y:S02]  /*16b0*/  SHFL.BFLY P0, R8, R3, R10, R12 ;  /* 0x0c00000a03087389 */ /* 0x000064000000000c */
[----:B01----:R-:W-:Y:S05]  /*16c0*/  ENDCOLLECTIVE ;  /* 0x000000000000791b */ /* 0x003fea0003800000 */
.L_x_60:
[----:B------:R-:W-:Y:S02]  /*16d0*/  HFMA2 R10, -RZ, RZ, 0, 5.9604644775390625e-08 ;  /* 0x00000001ff0a7431 */ /* 0x000fe400000001ff */
[----:B------:R-:W-:-:S04]  /*16e0*/  IMAD.MOV.U32 R7, RZ, RZ, R8 ;  /* 0x000000ffff077224 */ /* 0x000fc800078e0008 */
[----:B------:R-:W-:-:S05]  /*16f0*/  FADD R7, R6, R7 ;  /* 0x0000000706077221 */ /* 0x000fca0000000000 */
[----:B------:R-:W-:-:S07]  /*1700*/  MOV R3, R7 ;  /* 0x0000000700037202 */ /* 0x000fce0000000f00 */
[----:B------:R-:W-:Y:S05]  /*1710*/  WARPSYNC.COLLECTIVE R9, `(.L_x_61) ;  /* 0x0000000009087348 */ /* 0x000fea0003c00000 */
[----:B------:R0:W1:Y:S02]  /*1720*/  SHFL.BFLY P0, R8, R3, R10, R12 ;  /* 0x0c00000a03087389 */ /* 0x000064000000000c */
[----:B01----:R-:W-:Y:S05]  /*1730*/  ENDCOLLECTIVE ;  /* 0x000000000000791b */ /* 0x003fea0003800000 */
.L_x_61:
[----:B------:R-:W-:Y:S05]  /*1740*/  BRA `(.L_x_62) ;  /* 0xfffffff000987947 */ /* 0x000fea000383ffff */
        .weak           $__internal_3_$__cuda_sm20_rcp_rn_f32_slowpath
        .type           $__internal_3_$__cuda_sm20_rcp_rn_f32_slowpath,@function
        .size           $__internal_3_$__cuda_sm20_rcp_rn_f32_slowpath,($__internal_4_$__cuda_sm20_sqrt_rn_f32_slowpath - $__internal_3_$__cuda_sm20_rcp_rn_f32_slowpath)
$__internal_3_$__cuda_sm20_rcp_rn_f32_slowpath:
[----:B------:R-:W-:Y:S01]  /*1750*/  IMAD.SHL.U32 R3, R2, 0x2, RZ ;  /* 0x0000000202037824 */ /* 0x000fe200078e00ff */
[----:B------:R-:W-:Y:S04]  /*1760*/  BSSY.RECONVERGENT B1, `(.L_x_63) ;  /* 0x0000030000017945 */ /* 0x000fe80003800200 */
[----:B------:R-:W-:-:S04]  /*1770*/  SHF.R.U32.HI R9, RZ, 0x18, R3 ;  /* 0x00000018ff097819 */ /* 0x000fc80000011603 */
[----:B------:R-:W-:-:S13]  /*1780*/  ISETP.NE.U32.AND P0, PT, R9, RZ, PT ;  /* 0x000000ff0900720c */ /* 0x000fda0003f05070 */
[----:B------:R-:W-:Y:S05]  /*1790*/  @P0 BRA `(.L_x_64) ;  /* 0x0000000000280947 */ /* 0x000fea0003800000 */
[----:B------:R-:W-:-:S04]  /*17a0*/  SHF.L.U32 R3, R2, 0x1, RZ ;  /* 0x0000000102037819 */ /* 0x000fc800000006ff */
        /* <DEDUP_REMOVED lines=9> */
.L_x_64:
[----:B------:R-:W-:-:S04]  /*1840*/  IADD3 R11, PT, PT, R9, -0xfd, RZ ;  /* 0xffffff03090b7810 */ /* 0x000fc80007ffe0ff */
[----:B------:R-:W-:-:S13]  /*1850*/  ISETP.GT.U32.AND P0, PT, R11, 0x1, PT ;  /* 0x000000010b00780c */ /* 0x000fda0003f04070 */
[----:B------:R-:W-:Y:S05]  /*1860*/  @P0 BRA `(.L_x_66) ;  /* 0x0000000000780947 */ /* 0x000fea0003800000 */
[----:B------:R-:W-:Y:S01]  /*1870*/  LOP3.LUT R3, R2, 0x7fffff, RZ, 0xc0, !PT ;  /* 0x007fffff02037812 */ /* 0x000fe200078ec0ff */
[----:B------:R-:W-:-:S03]  /*1880*/  IMAD.MOV.U32 R8, RZ, RZ, 0x3 ;  /* 0x00000003ff087424 */ /* 0x000fc600078e00ff */
        /* <DEDUP_REMOVED lines=11> */
[----:B------:R-:W-:Y:S02]  /*1940*/  LOP3.LUT R8, R8, R5, RZ, 0xc0, !PT ;  /* 0x0000000508087212 */ /* 0x000fe400078ec0ff */
[----:B------:R-:W-:-:S02]  /*1950*/  IADD3 R6, PT, PT, -R6, RZ, RZ ;  /* 0x000000ff06067210 */ /* 0x000fc40007ffe1ff */
[-C--:B------:R-:W-:Y:S02]  /*1960*/  SHF.R.U32.HI R8, RZ, R11.reuse, R8 ;  /* 0x0000000bff087219 */ /* 0x080fe40000011608 */
[--C-:B------:R-:W-:Y:S01]  /*1970*/  LOP3.LUT P1, RZ, R6, R11, R5.reuse, 0xf8, !PT ;  /* 0x0000000b06ff7212 */ /* 0x100fe2000782f805 */
[----:B------:R-:W-:Y:S01]  /*1980*/  VIADD R6, R9, 0xffffff04 ;  /* 0xffffff0409067836 */ /* 0x000fe20000000000 */
[C---:B------:R-:W-:Y:S02]  /*1990*/  LOP3.LUT P0, RZ, R8.reuse, 0x1, RZ, 0xc0, !PT ;  /* 0x0000000108ff7812 */ /* 0x040fe4000780c0ff */
[----:B------:R-:W-:Y:S02]  /*19a0*/  LOP3.LUT P2, RZ, R8, 0x2, RZ, 0xc0, !PT ;  /* 0x0000000208ff7812 */ /* 0x000fe4000784c0ff */
[----:B------:R-:W-:Y:S02]  /*19b0*/  SHF.R.U32.HI R5, RZ, R6, R5 ;  /* 0x00000006ff057219 */ /* 0x000fe40000011605 */
[----:B------:R-:W-:-:S02]  /*19c0*/  PLOP3.LUT P0, PT, P0, P1, P2, 0xe0, 0x0 ;  /* 0x000000000000781c */ /* 0x000fc40000703c20 */
[----:B------:R-:W-:Y:S02]  /*19d0*/  LOP3.LUT P1, RZ, R2, 0x7fffff, RZ, 0xc0, !PT ;  /* 0x007fffff02ff7812 */ /* 0x000fe4000782c0ff */
[----:B------:R-:W-:-:S04]  /*19e0*/  SEL R3, RZ, 0x1, !P0 ;  /* 0x00000001ff037807 */ /* 0x000fc80004000000 */
[----:B------:R-:W-:-:S04]  /*19f0*/  IADD3 R3, PT, PT, -R3, RZ, RZ ;  /* 0x000000ff03037210 */ /* 0x000fc80007ffe1ff */
[----:B------:R-:W-:-:S13]  /*1a00*/  ISETP.GE.AND P0, PT, R3, RZ, PT ;  /* 0x000000ff0300720c */ /* 0x000fda0003f06270 */
[----:B------:R-:W-:-:S04]  /*1a10*/  @!P0 IADD3 R5, PT, PT, R5, 0x1, RZ ;  /* 0x0000000105058810 */ /* 0x000fc80007ffe0ff */
[----:B------:R-:W-:-:S04]  /*1a20*/  @!P1 SHF.L.U32 R5, R5, 0x1, RZ ;  /* 0x0000000105059819 */ /* 0x000fc800000006ff */
[----:B------:R-:W-:Y:S01]  /*1a30*/  LOP3.LUT R5, R5, 0x80000000, R2, 0xf8, !PT ;  /* 0x8000000005057812 */ /* 0x000fe200078ef802 */
[----:B------:R-:W-:Y:S06]  /*1a40*/  BRA `(.L_x_65) ;  /* 0x0000000000047947 */ /* 0x000fec0003800000 */
.L_x_66:
[----:B------:R0:W1:Y:S02]  /*1a50*/  MUFU.RCP R5, R2 ;  /* 0x0000000200057308 */ /* 0x0000640000001000 */
.L_x_65:
[----:B------:R-:W-:Y:S05]  /*1a60*/  BSYNC.RECONVERGENT B1 ;  /* 0x0000000000017941 */ /* 0x000fea0003800200 */
.L_x_63:
[----:B-1----:R-:W-:Y:S01]  /*1a70*/  IMAD.MOV.U32 R3, RZ, RZ, R5 ;  /* 0x000000ffff037224 */ /* 0x002fe200078e0005 */
[----:B------:R-:W-:-:S04]  /*1a80*/  MOV R5, 0x0 ;  /* 0x0000000000057802 */ /* 0x000fc80000000f00 */
[----:B0-----:R-:W-:Y:S05]  /*1a90*/  RET.REL.NODEC R4 `(_Z24rms_norm_f32_vec4_kernelPKfS0_Pfif) ;  /* 0xffffffe404587950 */ /* 0x001fea0003c3ffff */
        .weak           $__internal_4_$__cuda_sm20_sqrt_rn_f32_slowpath
        .type           $__internal_4_$__cuda_sm20_sqrt_rn_f32_slowpath,@function
        .size           $__internal_4_$__cuda_sm20_sqrt_rn_f32_slowpath,($__internal_5_$__cuda_sm3x_div_rn_noftz_f32_slowpath - $__internal_4_$__cuda_sm20_sqrt_rn_f32_slowpath)
$__internal_4_$__cuda_sm20_sqrt_rn_f32_slowpath:
[----:B------:R-:W-:-:S13]  /*1aa0*/  LOP3.LUT P0, RZ, R3, 0x7fffffff, RZ, 0xc0, !PT ;  /* 0x7fffffff03ff7812 */ /* 0x000fda000780c0ff */
[----:B------:R-:W-:Y:S05]  /*1ab0*/  @!P0 BRA `(.L_x_67) ;  /* 0x0000000000448947 */ /* 0x000fea0003800000 */
[----:B------:R-:W-:Y:S02]  /*1ac0*/  FSETP.GEU.FTZ.AND P0, PT, R3, RZ, PT ;  /* 0x000000ff0300720b */ /* 0x000fe40003f1e000 */
[----:B------:R-:W-:-:S11]  /*1ad0*/  MOV R2, R3 ;  /* 0x0000000300027202 */ /* 0x000fd60000000f00 */
[----:B------:R-:W-:Y:S01]  /*1ae0*/  @!P0 IMAD.MOV.U32 R3, RZ, RZ, 0x7fffffff ;  /* 0x7fffffffff038424 */ /* 0x000fe200078e00ff */
        /* <DEDUP_REMOVED lines=9> */
[----:B------:R-:W-:Y:S02]  /*1b80*/  @!P0 MOV R3, R2 ;  /* 0x0000000200038202 */ /* 0x000fe40000000f00 */
[----:B------:R-:W-:-:S04]  /*1b90*/  @P0 FADD.FTZ R6, -R5, -RZ ;  /* 0x800000ff05060221 */ /* 0x000fc80000010100 */
[----:B------:R-:W-:-:S04]  /*1ba0*/  @P0 FFMA R6, R5, R6, R4 ;  /* 0x0000000605060223 */ /* 0x000fc80000000004 */
[----:B------:R-:W-:-:S04]  /*1bb0*/  @P0 FFMA R6, R6, R7, R5 ;  /* 0x0000000706060223 */ /* 0x000fc80000000005 */
[----:B------:R-:W-:-:S07]  /*1bc0*/  @P0 FMUL.FTZ R3, R6, 2.3283064365386962891e-10 ;  /* 0x2f80000006030820 */ /* 0x000fce0000410000 */
.L_x_67:
[----:B------:R-:W-:Y:S01]  /*1bd0*/  MOV R4, R3 ;  /* 0x0000000300047202 */ /* 0x000fe20000000f00 */
[----:B------:R-:W-:Y:S02]  /*1be0*/  HFMA2 R3, -RZ, RZ, 0, 0 ;  /* 0x00000000ff037431 */ /* 0x000fe400000001ff */
[----:B------:R-:W-:-:S04]  /*1bf0*/  IMAD.MOV.U32 R2, RZ, RZ, R8 ;  /* 0x000000ffff027224 */ /* 0x000fc800078e0008 */
[----:B------:R-:W-:Y:S05]  /*1c00*/  RET.REL.NODEC R2 `(_Z24rms_norm_f32_vec4_kernelPKfS0_Pfif) ;  /* 0xffffffe002fc7950 */ /* 0x000fea0003c3ffff */
        .weak           $__internal_5_$__cuda_sm3x_div_rn_noftz_f32_slowpath
        .type           $__internal_5_$__cuda_sm3x_div_rn_noftz_f32_slowpath,@function
        .size           $__internal_5_$__cuda_sm3x_div_rn_noftz_f32_slowpath,(.L_x_122 - $__internal_5_$__cuda_sm3x_div_rn_noftz_f32_slowpath)
$__internal_5_$__cuda_sm3x_div_rn_noftz_f32_slowpath:
[----:B------:R-:W-:Y:S01]  /*1c10*/  SHF.R.U32.HI R6, RZ, 0x17, R8 ;  /* 0x00000017ff067819 */ /* 0x000fe20000011608 */
[----:B------:R-:W-:Y:S01]  /*1c20*/  BSSY.RECONVERGENT B1, `(.L_x_68) ;  /* 0x0000065000017945 */ /* 0x000fe20003800200 */
[----:B------:R-:W-:Y:S02]  /*1c30*/  SHF.R.U32.HI R2, RZ, 0x17, R3 ;  /* 0x00000017ff027819 */ /* 0x000fe40000011603 */
[----:B------:R-:W-:Y:S02]  /*1c40*/  LOP3.LUT R6, R6, 0xff, RZ, 0xc0, !PT ;  /* 0x000000ff06067812 */ /* 0x000fe400078ec0ff */
[----:B------:R-:W-:Y:S02]  /*1c50*/  LOP3.LUT R10, R2, 0xff, RZ, 0xc0, !PT ;  /* 0x000000ff020a7812 */ /* 0x000fe400078ec0ff */
[----:B------:R-:W-:Y:S02]  /*1c60*/  IADD3 R9, PT, PT, R6, -0x1, RZ ;  /* 0xffffffff06097810 */ /* 0x000fe40007ffe0ff */
[----:B------:R-:W-:Y:S01]  /*1c70*/  MOV R7, R3 ;  /* 0x0000000300077202 */ /* 0x000fe20000000f00 */
[----:B------:R-:W-:Y:S01]  /*1c80*/  VIADD R11, R10, 0xffffffff ;  /* 0xffffffff0a0b7836 */ /* 0x000fe20000000000 */
[----:B------:R-:W-:-:S04]  /*1c90*/  ISETP.GT.U32.AND P0, PT, R9, 0xfd, PT ;  /* 0x000000fd0900780c */ /* 0x000fc80003f04070 */
[----:B------:R-:W-:-:S13]  /*1ca0*/  ISETP.GT.U32.OR P0, PT, R11, 0xfd, P0 ;  /* 0x000000fd0b00780c */ /* 0x000fda0000704470 */
[----:B------:R-:W-:Y:S01]  /*1cb0*/  @!P0 MOV R5, RZ ;  /* 0x000000ff00058202 */ /* 0x000fe20000000f00 */
[----:B------:R-:W-:Y:S06]  /*1cc0*/  @!P0 BRA `(.L_x_69) ;  /* 0x0000000000648947 */ /* 0x000fec0003800000 */
[----:B------:R-:W-:Y:S01]  /*1cd0*/  FSETP.GTU.FTZ.AND P0, PT, |R3|, +INF , PT ;  /* 0x7f8000000300780b */ /* 0x000fe20003f1c200 */
[----:B------:R-:W-:Y:S01]  /*1ce0*/  IMAD.MOV.U32 R2, RZ, RZ, R3 ;  /* 0x000000ffff027224 */ /* 0x000fe200078e0003 */
[----:B------:R-:W-:Y:S02]  /*1cf0*/  FSETP.GTU.FTZ.AND P1, PT, |R8|, +INF , PT ;  /* 0x7f8000000800780b */ /* 0x000fe40003f3c200 */
[----:B------:R-:W-:Y:S02]  /*1d00*/  MOV R3, R8 ;  /* 0x0000000800037202 */ /* 0x000fe40000000f00 */
        /* <DEDUP_REMOVED lines=16> */
[----:B------:R-:W-:Y:S01]  /*1e10*/  @P0 MOV R5, RZ ;  /* 0x000000ff00050202 */ /* 0x000fe20000000f00 */
[----:B------:R-:W-:Y:S02]  /*1e20*/  @!P0 IMAD.MOV.U32 R5, RZ, RZ, -0x40 ;  /* 0xffffffc0ff058424 */ /* 0x000fe400078e00ff */
[----:B------:R-:W-:Y:S01]  /*1e30*/  @!P0 FFMA R7, R2, 1.84467440737095516160e+19, RZ ;  /* 0x5f80000002078823 */ /* 0x000fe200000000ff */
[----:B------:R-:W-:Y:S02]  /*1e40*/  @!P1 FFMA R8, R3, 1.84467440737095516160e+19, RZ ;  /* 0x5f80000003089823 */ /* 0x000fe400000000ff */
[----:B------:R-:W-:-:S07]  /*1e50*/  @!P1 IADD3 R5, PT, PT, R5, 0x40, RZ ;  /* 0x0000004005059810 */ /* 0x000fce0007ffe0ff */
.L_x_69:
[----:B------:R-:W-:Y:S01]  /*1e60*/  LEA R3, R6, 0xc0800000, 0x17 ;  /* 0xc080000006037811 */ /* 0x000fe200078eb8ff */
[----:B------:R-:W-:Y:S03]  /*1e70*/  BSSY.RECONVERGENT B2, `(.L_x_74) ;  /* 0x0000036000027945 */ /* 0x000fe60003800200 */
[----:B------:R-:W-:Y:S01]  /*1e80*/  IADD3 R8, PT, PT, -R3, R8, RZ ;  /* 0x0000000803087210 */ /* 0x000fe20007ffe1ff */
[----:B------:R-:W-:-:S03]  /*1e90*/  VIADD R3, R10, 0xffffff81 ;  /* 0xffffff810a037836 */ /* 0x000fc60000000000 */
[----:B------:R-:W0:Y:S01]  /*1ea0*/  MUFU.RCP R9, R8 ;  /* 0x0000000800097308 */ /* 0x000e220000001000 */
[----:B------:R-:W-:Y:S01]  /*1eb0*/  FADD.FTZ R11, -R8, -RZ ;  /* 0x800000ff080b7221 */ /* 0x000fe20000010100 */
[C---:B------:R-:W-:Y:S01]  /*1ec0*/  IMAD R2, R3.reuse, -0x800000, R7 ;  /* 0xff80000003027824 */ /* 0x040fe200078e0207 */
[----:B------:R-:W-:-:S04]  /*1ed0*/  IADD3 R6, PT, PT, R3, 0x7f, -R6 ;  /* 0x0000007f03067810 */ /* 0x000fc80007ffe806 */
[----:B------:R-:W-:Y:S01]  /*1ee0*/  IADD3 R6, PT, PT, R6, R5, RZ ;  /* 0x0000000506067210 */ /* 0x000fe20007ffe0ff */
        /* <DEDUP_REMOVED lines=8> */
[----:B------:R-:W-:-:S04]  /*1f70*/  LOP3.LUT R3, R3, 0xff, RZ, 0xc0, !PT ;  /* 0x000000ff03037812 */ /* 0x000fc800078ec0ff */
[----:B------:R-:W-:-:S05]  /*1f80*/  IADD3 R9, PT, PT, R3, R6, RZ ;  /* 0x0000000603097210 */ /* 0x000fca0007ffe0ff */
        /* <DEDUP_REMOVED lines=11> */
[C---:B------:R-:W-:Y:S01]  /*2040*/  IADD3 R8, PT, PT, R9.reuse, 0x20, RZ ;  /* 0x0000002009087810 */ /* 0x040fe20007ffe0ff */
[CCC-:B------:R-:W-:Y:S01]  /*2050*/  FFMA.RM R6, R12.reuse, R10.reuse, R7.reuse ;  /* 0x0000000a0c067223 */ /* 0x1c0fe20000004007 */
[----:B------:R-:W-:Y:S02]  /*2060*/  ISETP.NE.AND P2, PT, R9, RZ, PT ;  /* 0x000000ff0900720c */ /* 0x000fe40003f45270 */
[----:B------:R-:W-:Y:S01]  /*2070*/  LOP3.LUT R5, R3, 0x7fffff, RZ, 0xc0, !PT ;  /* 0x007fffff03057812 */ /* 0x000fe200078ec0ff */
[----:B------:R-:W-:Y:S01]  /*2080*/  FFMA.RP R3, R12, R10, R7 ;  /* 0x0000000a0c037223 */ /* 0x000fe20000008007 */
[----:B------:R-:W-:Y:S02]  /*2090*/  ISETP.NE.AND P1, PT, R9, RZ, PT ;  /* 0x000000ff0900720c */ /* 0x000fe40003f25270 */
[----:B------:R-:W-:Y:S02]  /*20a0*/  LOP3.LUT R5, R5, 0x800000, RZ, 0xfc, !PT ;  /* 0x0080000005057812 */ /* 0x000fe400078efcff */
[----:B------:R-:W-:-:S02]  /*20b0*/  IADD3 R7, PT, PT, -R9, RZ, RZ ;  /* 0x000000ff09077210 */ /* 0x000fc40007ffe1ff */
[----:B------:R-:W-:Y:S02]  /*20c0*/  SHF.L.U32 R8, R5, R8, RZ ;  /* 0x0000000805087219 */ /* 0x000fe400000006ff */
[----:B------:R-:W-:Y:S02]  /*20d0*/  FSETP.NEU.FTZ.AND P0, PT, R3, R6, PT ;  /* 0x000000060300720b */ /* 0x000fe40003f1d000 */
        /* <DEDUP_REMOVED lines=11> */
.L_x_76:
[----:B------:R-:W-:-:S04]  /*2190*/  LOP3.LUT R2, R2, 0x80000000, RZ, 0xc0, !PT ;  /* 0x8000000002027812 */ /* 0x000fc800078ec0ff */
[----:B------:R-:W-:Y:S01]  /*21a0*/  LOP3.LUT R2, R2, 0x7f800000, RZ, 0xfc, !PT ;  /* 0x7f80000002027812 */ /* 0x000fe200078efcff */
[----:B------:R-:W-:Y:S06]  /*21b0*/  BRA `(.L_x_77) ;  /* 0x0000000000047947 */ /* 0x000fec0003800000 */
.L_x_75:
[----:B------:R-:W-:-:S07]  /*21c0*/  LEA R2, R6, R2, 0x17 ;  /* 0x0000000206027211 */ /* 0x000fce00078eb8ff */
.L_x_77:
[----:B------:R-:W-:Y:S05]  /*21d0*/  BSYNC.RECONVERGENT B2 ;  /* 0x0000000000027941 */ /* 0x000fea0003800200 */
.L_x_74:
[----:B------:R-:W-:Y:S05]  /*21e0*/  BRA `(.L_x_78) ;  /* 0x0000000000207947 */ /* 0x000fea0003800000 */
.L_x_73:
[----:B------:R-:W-:-:S04]  /*21f0*/  LOP3.LUT R2, R8, 0x80000000, R7, 0x48, !PT ;  /* 0x8000000008027812 */ /* 0x000fc800078e4807 */
[----:B------:R-:W-:Y:S01]  /*2200*/  LOP3.LUT R2, R2, 0x7f800000, RZ, 0xfc, !PT ;  /* 0x7f80000002027812 */ /* 0x000fe200078efcff */
[----:B------:R-:W-:Y:S06]  /*2210*/  BRA `(.L_x_78) ;  /* 0x0000000000147947 */ /* 0x000fec0003800000 */
.L_x_72:
[----:B------:R-:W-:Y:S01]  /*2220*/  LOP3.LUT R2, R8, 0x80000000, R7, 0x48, !PT ;  /* 0x8000000008027812 */ /* 0x000fe200078e4807 */
[----:B------:R-:W-:Y:S06]  /*2230*/  BRA `(.L_x_78) ;  /* 0x00000000000c7947 */ /* 0x000fec0003800000 */
.L_x_71:
[----:B------:R-:W0:Y:S01]  /*2240*/  MUFU.RSQ R2, -QNAN ;  /* 0xffc0000000027908 */ /* 0x000e220000001400 */
[----:B------:R-:W-:Y:S05]  /*2250*/  BRA `(.L_x_78) ;  /* 0x0000000000047947 */ /* 0x000fea0003800000 */
.L_x_70:
[----:B------:R-:W-:-:S07]  /*2260*/  FADD.FTZ R2, R2, R3 ;  /* 0x0000000302027221 */ /* 0x000fce0000010000 */
.L_x_78:
[----:B------:R-:W-:Y:S05]  /*2270*/  BSYNC.RECONVERGENT B1 ;  /* 0x0000000000017941 */ /* 0x000fea0003800200 */
.L_x_68:
[----:B------:R-:W-:-:S04]  /*2280*/  HFMA2 R5, -RZ, RZ, 0, 0 ;  /* 0x00000000ff057431 */ /* 0x000fc800000001ff */
[----:B0-----:R-:W-:Y:S05]  /*2290*/  RET.REL.NODEC R4 `(_Z24rms_norm_f32_vec4_kernelPKfS0_Pfif) ;  /* 0xffffffdc04587950 */ /* 0x001fea0003c3ffff */
.L_x_79:
        /* <DEDUP_REMOVED lines=14> */
.L_x_122:


//--------------------- .text._Z19rms_norm_f32_kernelPKfS0_Pfif --------------------------
	.section	.text._Z19rms_norm_f32_kernelPKfS0_Pfif,"ax",@progbits
	.align	128
        .global         _Z19rms_norm_f32_kernelPKfS0_Pfif
        .type           _Z19rms_norm_f32_kernelPKfS0_Pfif,@function
        .size           _Z19rms_norm_f32_kernelPKfS0_Pfif,(.L_x_125 - _Z19rms_norm_f32_kernelPKfS0_Pfif)
        .other          _Z19rms_norm_f32_kernelPKfS0_Pfif,@"STO_CUDA_ENTRY STV_DEFAULT"
_Z19rms_norm_f32_kernelPKfS0_Pfif:
.text._Z19rms_norm_f32_kernelPKfS0_Pfif:
        /* <DEDUP_REMOVED lines=15> */
.L_x_82:
[----:B------:R-:W-:-:S06]  /*00f0*/  IMAD.WIDE R8, R3, 0x4, R4 ;  /* 0x0000000403087825 */ /* 0x000fcc00078e0204 */
[----:B------:R-:W2:Y:S01]  /*0100*/  LDG.E.CONSTANT R9, desc[UR6][R8.64] ;  /* 0x0000000608097981 */ /* 0x000ea2000c1e9900 */
[----:B0-----:R-:W-:-:S04]  /*0110*/  IADD3 R3, PT, PT, R10, R3, RZ ;  /* 0x000000030a037210 */ /* 0x001fc80007ffe0ff */
[----:B------:R-:W-:Y:S01]  /*0120*/  ISETP.GE.AND P0, PT, R3, R2, PT ;  /* 0x000000020300720c */ /* 0x000fe20003f06270 */
[----:B--2---:R-:W-:-:S12]  /*0130*/  FFMA R0, R9, R9, R0 ;  /* 0x0000000909007223 */ /* 0x004fd80000000000 */
[----:B------:R-:W-:Y:S05]  /*0140*/  @!P0 BRA `(.L_x_82) ;  /* 0xfffffffc00e88947 */ /* 0x000fea000383ffff */
.L_x_81:
[----:B------:R-:W-:Y:S05]  /*0150*/  BSYNC.RECONVERGENT B0 ;  /* 0x0000000000007941 */ /* 0x000fea0003800200 */
.L_x_80:
        /* <DEDUP_REMOVED lines=41> */
.L_x_99:
        /* <DEDUP_REMOVED lines=14> */
[----:B0-----:R-:W-:Y:S05]  /*04d0*/  CALL.REL.NOINC `($__internal_8_$__cuda_sm3x_div_rn_noftz_f32_slowpath) ;  /* 0x0000000800b47944 */ /* 0x001fea0003c00000 */
[----:B------:R-:W-:-:S07]  /*04e0*/  IMAD.MOV.U32 R2, RZ, RZ, R0 ;  /* 0x000000ffff027224 */ /* 0x000fce00078e0000 */
.L_x_86:
[----:B------:R-:W-:Y:S05]  /*04f0*/  BSYNC.RECONVERGENT B0 ;  /* 0x0000000000007941 */ /* 0x000fea0003800200 */
.L_x_85:
        /* <DEDUP_REMOVED lines=8> */
[----:B------:R-:W-:Y:S05]  /*0580*/  CALL.REL.NOINC `($__internal_7_$__cuda_sm20_sqrt_rn_f32_slowpath) ;  /* 0x0000000800287944 */ /* 0x000fea0003c00000 */
[----:B------:R-:W-:Y:S05]  /*0590*/  BRA `(.L_x_89) ;  /* 0x0000000000107947 */ /* 0x000fea0003800000 */
.L_x_88:
[----:B------:R-:W-:Y:S01]  /*05a0*/  FMUL.FTZ R0, R3, R2 ;  /* 0x0000000203007220 */ /* 0x000fe20000410000 */
[----:B------:R-:W-:-:S03]  /*05b0*/  FMUL.FTZ R2, R2, 0.5 ;  /* 0x3f00000002027820 */ /* 0x000fc60000410000 */
[----:B------:R-:W-:-:S04]  /*05c0*/  FFMA R3, -R0, R0, R3 ;  /* 0x0000000000037223 */ /* 0x000fc80000000103 */
[----:B------:R-:W-:-:S07]  /*05d0*/  FFMA R0, R3, R2, R0 ;  /* 0x0000000203007223 */ /* 0x000fce0000000000 */
.L_x_89:
[----:B------:R-:W-:Y:S05]  /*05e0*/  BSYNC.RECONVERGENT B0 ;  /* 0x0000000000007941 */ /* 0x000fea0003800200 */
.L_x_87:
[----:B------:R-:W-:Y:S01]  /*05f0*/  VIADD R2, R0, 0x1800000 ;  /* 0x0180000000027836 */ /* 0x000fe20000000000 */
[----:B------:R-:W-:Y:S04]  /*0600*/  BSSY.RECONVERGENT B0, `(.L_x_90) ;  /* 0x000000c000007945 */ /* 0x000fe80003800200 */
[----:B------:R-:W-:-:S04]  /*0610*/  LOP3.LUT R2, R2, 0x7f800000, RZ, 0xc0, !PT ;  /* 0x7f80000002027812 */ /* 0x000fc800078ec0ff */
[----:B------:R-:W-:-:S13]  /*0620*/  ISETP.GT.U32.AND P0, PT, R2, 0x1ffffff, PT ;  /* 0x01ffffff0200780c */ /* 0x000fda0003f04070 */
[----:B------:R-:W-:Y:S05]  /*0630*/  @P0 BRA `(.L_x_91) ;  /* 0x0000000000100947 */ /* 0x000fea0003800000 */
[----:B------:R-:W-:-:S07]  /*0640*/  MOV R8, 0x660 ;  /* 0x0000066000087802 */ /* 0x000fce0000000f00 */
[----:B0-----:R-:W-:Y:S05]  /*0650*/  CALL.REL.NOINC `($__internal_6_$__cuda_sm20_rcp_rn_f32_slowpath) ;  /* 0x0000000400247944 */ /* 0x001fea0003c00000 */
[----:B------:R-:W-:Y:S01]  /*0660*/  MOV R2, R3 ;  /* 0x0000000300027202 */ /* 0x000fe20000000f00 */
[----:B------:R-:W-:Y:S06]  /*0670*/  BRA `(.L_x_92) ;  /* 0x0000000000107947 */ /* 0x000fec0003800000 */
.L_x_91:
[----:B------:R-:W1:Y:S02]  /*0680*/  MUFU.RCP R3, R0 ;  /* 0x0000000000037308 */ /* 0x000e640000001000 */
[----:B-1----:R-:W-:-:S04]  /*0690*/  FFMA R2, R3, R0, -1 ;  /* 0xbf80000003027423 */ /* 0x002fc80000000000 */
[----:B------:R-:W-:-:S04]  /*06a0*/  FADD.FTZ R2, -R2, -RZ ;  /* 0x800000ff02027221 */ /* 0x000fc80000010100 */
[----:B------:R-:W-:-:S07]  /*06b0*/  FFMA R2, R3, R2, R3 ;  /* 0x0000000203027223 */ /* 0x000fce0000000003 */
.L_x_92:
[----:B------:R-:W-:Y:S05]  /*06c0*/  BSYNC.RECONVERGENT B0 ;  /* 0x0000000000007941 */ /* 0x000fea0003800200 */
.L_x_90:
[----:B------:R-:W1:Y:S01]  /*06d0*/  S2UR UR5, SR_CgaCtaId ;  /* 0x00000000000579c3 */ /* 0x000e620000008800 */
[----:B------:R-:W-:Y:S02]  /*06e0*/  UMOV UR4, 0x400 ;  /* 0x0000040000047882 */ /* 0x000fe40000000000 */
[----:B-1----:R-:W-:-:S09]  /*06f0*/  ULEA UR4, UR5, UR4, 0x18 ;  /* 0x0000000405047291 */ /* 0x002fd2000f8ec0ff */
[----:B------:R2:W-:Y:S03]  /*0700*/  STS [UR4], R2 ;  /* 0x00000002ff007988 */ /* 0x0005e60008000804 */
.L_x_83:
        /* <DEDUP_REMOVED lines=11> */
.L_x_93:
[----:B------:R-:W-:-:S04]  /*07c0*/  IMAD.WIDE R8, R7, 0x4, R4 ;  /* 0x0000000407087825 */ /* 0x000fc800078e0204 */
[C---:B01----:R-:W-:Y:S02]  /*07d0*/  IMAD.WIDE R10, R7.reuse, 0x4, R2 ;  /* 0x00000004070a7825 */ /* 0x043fe400078e0202 */
[----:B------:R-:W2:Y:S04]  /*07e0*/  LDG.E.CONSTANT R9, desc[UR6][R8.64] ;  /* 0x0000000608097981 */ /* 0x000ea8000c1e9900 */
[----:B----4-:R-:W4:Y:S01]  /*07f0*/  LDG.E.CONSTANT R11, desc[UR6][R10.64] ;  /* 0x000000060a0b7981 */ /* 0x010f22000c1e9900 */
[----:B------:R-:W-:Y:S02]  /*0800*/  SHF.R.S32.HI R13, RZ, 0x1f, R7 ;  /* 0x0000001fff0d7819 */ /* 0x000fe40000011407 */
[----:B------:R-:W-:Y:S01]  /*0810*/  IADD3 R15, P0, PT, R6, R7, RZ ;  /* 0x00000007060f7210 */ /* 0x000fe20007f1e0ff */
[----:B------:R-:W-:-:S03]  /*0820*/  VIADD R7, R7, UR8 ;  /* 0x0000000807077c36 */ /* 0x000fc60008000000 */
[----:B------:R-:W-:Y:S02]  /*0830*/  LEA.HI.X.SX32 R16, R6, R13, 0x1, P0 ;  /* 0x0000000d06107211 */ /* 0x000fe400000f0eff */
[----:B---3--:R-:W-:-:S04]  /*0840*/  LEA R12, P0, R15, UR4, 0x2 ;  /* 0x000000040f0c7c11 */ /* 0x008fc8000f8010ff */
[----:B------:R-:W-:Y:S02]  /*0850*/  LEA.HI.X R13, R15, UR5, R16, 0x2, P0 ;  /* 0x000000050f0d7c11 */ /* 0x000fe400080f1410 */
[----:B------:R-:W-:Y:S01]  /*0860*/  ISETP.GE.AND P0, PT, R7, R18, PT ;  /* 0x000000120700720c */ /* 0x000fe20003f06270 */
[----:B--2---:R-:W-:-:S04]  /*0870*/  FMUL R14, R0, R9 ;  /* 0x00000009000e7220 */ /* 0x004fc80000400000 */
[----:B----4-:R-:W-:-:S05]  /*0880*/  FMUL R15, R14, R11 ;  /* 0x0000000b0e0f7220 */ /* 0x010fca0000400000 */
[----:B------:R4:W-:Y:S03]  /*0890*/  STG.E desc[UR6][R12.64], R15 ;  /* 0x0000000f0c007986 */ /* 0x0009e6000c101906 */
[----:B------:R-:W-:Y:S05]  /*08a0*/  @!P0 BRA `(.L_x_93) ;  /* 0xfffffffc00c48947 */ /* 0x000fea000383ffff */
[----:B------:R-:W-:Y:S05]  /*08b0*/  EXIT ;  /* 0x000000000000794d */ /* 0x000fea0003800000 */
.L_x_84:
[----:B------:R-:W-:Y:S01]  /*08c0*/  IMAD.MOV.U32 R13, RZ, RZ, 0x10 ;  /* 0x00000010ff0d7424 */ /* 0x000fe200078e00ff */
[----:B------:R-:W-:Y:S01]  /*08d0*/  MOV R12, 0xffffffff ;  /* 0xffffffff000c7802 */ /* 0x000fe20000000f00 */
[----:B------:R-:W-:-:S07]  /*08e0*/  IMAD.MOV.U32 R14, RZ, RZ, 0x1f ;  /* 0x0000001fff0e7424 */ /* 0x000fce00078e00ff */
[----:B-1----:R-:W-:Y:S05]  /*08f0*/  WARPSYNC.COLLECTIVE R12, `(.L_x_94) ;  /* 0x000000000c087348 */ /* 0x002fea0003c00000 */
[----:B-1----:R0:W1:Y:S02]  /*0900*/  SHFL.BFLY P0, R10, R3, R13, R14 ;  /* 0x0c00000d030a7389 */ /* 0x002064000000000e */
[----:B01----:R-:W-:Y:S05]  /*0910*/  ENDCOLLECTIVE ;  /* 0x000000000000791b */ /* 0x003fea0003800000 */
.L_x_94:
[----:B------:R-:W-:Y:S02]  /*0920*/  IMAD.MOV.U32 R13, RZ, RZ, 0x8 ;  /* 0x00000008ff0d7424 */ /* 0x000fe400078e00ff */
[----:B------:R-:W-:-:S04]  /*0930*/  IMAD.MOV.U32 R0, RZ, RZ, R10 ;  /* 0x000000ffff007224 */ /* 0x000fc800078e000a */
[----:B------:R-:W-:-:S04]  /*0940*/  FADD R0, R0, R3 ;  /* 0x0000000300007221 */ /* 0x000fc80000000000 */
[----:B------:R-:W-:-:S07]  /*0950*/  IMAD.MOV.U32 R3, RZ, RZ, R0 ;  /* 0x000000ffff037224 */ /* 0x000fce00078e0000 */
[----:B------:R-:W-:Y:S05]  /*0960*/  WARPSYNC.COLLECTIVE R12, `(.L_x_95) ;  /* 0x000000000c087348 */ /* 0x000fea0003c00000 */
[----:B------:R0:W1:Y:S02]  /*0970*/  SHFL.BFLY P0, R10, R3, R13, R14 ;  /* 0x0c00000d030a7389 */ /* 0x000064000000000e */
[----:B01----:R-:W-:Y:S05]  /*0980*/  ENDCOLLECTIVE ;  /* 0x000000000000791b */ /* 0x003fea0003800000 */
.L_x_95:
[----:B------:R-:W-:Y:S01]  /*0990*/  IMAD.MOV.U32 R13, RZ, RZ, 0x4 ;  /* 0x00000004ff0d7424 */ /* 0x000fe200078e00ff */
[----:B------:R-:W-:-:S05]  /*09a0*/  MOV R9, R10 ;  /* 0x0000000a00097202 */ /* 0x000fca0000000f00 */
[----:B------:R-:W-:-:S04]  /*09b0*/  FADD R9, R0, R9 ;  /* 0x0000000900097221 */ /* 0x000fc80000000000 */
[----:B------:R-:W-:-:S07]  /*09c0*/  IMAD.MOV.U32 R3, RZ, RZ, R9 ;  /* 0x000000ffff037224 */ /* 0x000fce00078e0009 */
[----:B------:R-:W-:Y:S05]  /*09d0*/  WARPSYNC.COLLECTIVE R12, `(.L_x_96) ;  /* 0x000000000c087348 */ /* 0x000fea0003c00000 */
[----:B------:R0:W1:Y:S02]  /*09e0*/  SHFL.BFLY P0, R10, R3, R13, R14 ;  /* 0x0c00000d030a7389 */ /* 0x000064000000000e */
[----:B01----:R-:W-:Y:S05]  /*09f0*/  ENDCOLLECTIVE ;  /* 0x000000000000791b */ /* 0x003fea0003800000 */
.L_x_96:
[----:B------:R-:W-:Y:S02]  /*0a00*/  IMAD.MOV.U32 R13, RZ, RZ, 0x2 ;  /* 0x00000002ff0d7424 */ /* 0x000fe400078e00ff */
[----:B------:R-:W-:-:S04]  /*0a10*/  IMAD.MOV.U32 R8, RZ, RZ, R10 ;  /* 0x000000ffff087224 */ /* 0x000fc800078e000a */
[----:B------:R-:W-:-:S05]  /*0a20*/  FADD R8, R9, R8 ;  /* 0x0000000809087221 */ /* 0x000fca0000000000 */
[----:B------:R-:W-:-:S07]  /*0a30*/  MOV R3, R8 ;  /* 0x0000000800037202 */ /* 0x000fce0000000f00 */
[----:B------:R-:W-:Y:S05]  /*0a40*/  WARPSYNC.COLLECTIVE R12, `(.L_x_97) ;  /* 0x000000000c087348 */ /* 0x000fea0003c00000 */
[----:B------:R0:W1:Y:S02]  /*0a50*/  SHFL.BFLY P0, R10, R3, R13, R14 ;  /* 0x0c00000d030a7389 */ /* 0x000064000000000e */
[----:B01----:R-:W-:Y:S05]  /*0a60*/  ENDCOLLECTIVE ;  /* 0x000000000000791b */ /* 0x003fea0003800000 */
.L_x_97:
[----:B------:R-:W-:Y:S02]  /*0a70*/  HFMA2 R13, -RZ, RZ, 0, 5.9604644775390625e-08 ;  /* 0x00000001ff0d7431 */ /* 0x000fe400000001ff */
[----:B------:R-:W-:-:S04]  /*0a80*/  IMAD.MOV.U32 R11, RZ, RZ, R10 ;  /* 0x000000ffff0b7224 */ /* 0x000fc800078e000a */
[----:B------:R-:W-:-:S04]  /*0a90*/  FADD R11, R8, R11 ;  /* 0x0000000b080b7221 */ /* 0x000fc80000000000 */
[----:B------:R-:W-:-:S07]  /*0aa0*/  IMAD.MOV.U32 R3, RZ, RZ, R11 ;  /* 0x000000ffff037224 */ /* 0x000fce00078e000b */
[----:B------:R-:W-:Y:S05]  /*0ab0*/  WARPSYNC.COLLECTIVE R12, `(.L_x_98) ;  /* 0x000000000c087348 */ /* 0x000fea0003c00000 */
[----:B------:R0:W1:Y:S02]  /*0ac0*/  SHFL.BFLY P0, R10, R3, R13, R14 ;  /* 0x0c00000d030a7389 */ /* 0x000064000000000e */
[----:B01----:R-:W-:Y:S05]  /*0ad0*/  ENDCOLLECTIVE ;  /* 0x000000000000791b */ /* 0x003fea0003800000 */
.L_x_98:
[----:B------:R-:W-:Y:S05]  /*0ae0*/  BRA `(.L_x_99) ;  /* 0xfffffff800407947 */ /* 0x000fea000383ffff */
        .weak           $__internal_6_$__cuda_sm20_rcp_rn_f32_slowpath
        .type           $__internal_6_$__cuda_sm20_rcp_rn_f32_slowpath,@function
        .size           $__internal_6_$__cuda_sm20_rcp_rn_f32_slowpath,($__internal_7_$__cuda_sm20_sqrt_rn_f32_slowpath - $__internal_6_$__cuda_sm20_rcp_rn_f32_slowpath)
$__internal_6_$__cuda_sm20_rcp_rn_f32_slowpath:
        /* <DEDUP_REMOVED lines=15> */
.L_x_101:
        /* <DEDUP_REMOVED lines=26> */
[----:B------:R-:W-:Y:S01]  /*0d80*/  ISETP.GE.AND P0, PT, R2, RZ, PT ;  /* 0x000000ff0200720c */ /* 0x000fe20003f06270 */
[----:B------:R-:W-:-:S05]  /*0d90*/  VIADD R2, R11, 0xffffff04 ;  /* 0xffffff040b027836 */ /* 0x000fca0000000000 */
[----:B------:R-:W-:-:S07]  /*0da0*/  SHF.R.U32.HI R3, RZ, R2, R3 ;  /* 0x00000002ff037219 */ /* 0x000fce0000011603 */
[----:B------:R-:W-:-:S05]  /*0db0*/  @!P0 IADD3 R3, PT, PT, R3, 0x1, RZ ;  /* 0x0000000103038810 */ /* 0x000fca0007ffe0ff */
[----:B------:R-:W-:-:S05]  /*0dc0*/  @!P1 IMAD.SHL.U32 R3, R3, 0x2, RZ ;  /* 0x0000000203039824 */ /* 0x000fca00078e00ff */
[----:B------:R-:W-:Y:S01]  /*0dd0*/  LOP3.LUT R3, R3, 0x80000000, R0, 0xf8, !PT ;  /* 0x8000000003037812 */ /* 0x000fe200078ef800 */
[----:B------:R-:W-:Y:S06]  /*0de0*/  BRA `(.L_x_102) ;  /* 0x0000000000047947 */ /* 0x000fec0003800000 */
.L_x_103:
[----:B------:R0:W1:Y:S02]  /*0df0*/  MUFU.RCP R3, R0 ;  /* 0x0000000000037308 */ /* 0x0000640000001000 */
.L_x_102:
[----:B------:R-:W-:Y:S05]  /*0e00*/  BSYNC.RECONVERGENT B1 ;  /* 0x0000000000017941 */ /* 0x000fea0003800200 */
.L_x_100:
[----:B------:R-:W-:-:S04]  /*0e10*/  IMAD.MOV.U32 R9, RZ, RZ, 0x0 ;  /* 0x00000000ff097424 */ /* 0x000fc800078e00ff */
[----:B01----:R-:W-:Y:S05]  /*0e20*/  RET.REL.NODEC R8 `(_Z19rms_norm_f32_kernelPKfS0_Pfif) ;  /* 0xfffffff008747950 */ /* 0x003fea0003c3ffff */
        .weak           $__internal_7_$__cuda_sm20_sqrt_rn_f32_slowpath
        .type           $__internal_7_$__cuda_sm20_sqrt_rn_f32_slowpath,@function
        .size           $__internal_7_$__cuda_sm20_sqrt_rn_f32_slowpath,($__internal_8_$__cuda_sm3x_div_rn_noftz_f32_slowpath - $__internal_7_$__cuda_sm20_sqrt_rn_f32_slowpath)
$__internal_7_$__cuda_sm20_sqrt_rn_f32_slowpath:
[----:B------:R-:W-:-:S13]  /*0e30*/  LOP3.LUT P0, RZ, R3, 0x7fffffff, RZ, 0xc0, !PT ;  /* 0x7fffffff03ff7812 */ /* 0x000fda000780c0ff */
[----:B------:R-:W-:Y:S01]  /*0e40*/  @!P0 IMAD.MOV.U32 R2, RZ, RZ, R3 ;  /* 0x000000ffff028224 */ /* 0x000fe200078e0003 */
[----:B------:R-:W-:Y:S06]  /*0e50*/  @!P0 BRA `(.L_x_104) ;  /* 0x0000000000448947 */ /* 0x000fec0003800000 */
        /* <DEDUP_REMOVED lines=17> */
.L_x_104:
[----:B------:R-:W-:Y:S01]  /*0f70*/  IMAD.MOV.U32 R0, RZ, RZ, R2 ;  /* 0x000000ffff007224 */ /* 0x000fe200078e0002 */
[----:B------:R-:W-:Y:S01]  /*0f80*/  MOV R2, R11 ;  /* 0x0000000b00027202 */ /* 0x000fe20000000f00 */
[----:B------:R-:W-:-:S04]  /*0f90*/  IMAD.MOV.U32 R3, RZ, RZ, 0x0 ;  /* 0x00000000ff037424 */ /* 0x000fc800078e00ff */
[----:B------:R-:W-:Y:S05]  /*0fa0*/  RET.REL.NODEC R2 `(_Z19rms_norm_f32_kernelPKfS0_Pfif) ;  /* 0xfffffff002147950 */ /* 0x000fea0003c3ffff */
        .weak           $__internal_8_$__cuda_sm3x_div_rn_noftz_f32_slowpath
        .type           $__internal_8_$__cuda_sm3x_div_rn_noftz_f32_slowpath,@function
        .size           $__internal_8_$__cuda_sm3x_div_rn_noftz_f32_slowpath,(.L_x_125 - $__internal_8_$__cuda_sm3x_div_rn_noftz_f32_slowpath)
$__internal_8_$__cuda_sm3x_div_rn_noftz_f32_slowpath:
        /* <DEDUP_REMOVED lines=36> */
.L_x_106:
        /* <DEDUP_REMOVED lines=51> */
.L_x_113:
[----:B------:R-:W-:-:S04]  /*1520*/  LOP3.LUT R0, R0, 0x80000000, RZ, 0xc0, !PT ;  /* 0x8000000000007812 */ /* 0x000fc800078ec0ff */
[----:B------:R-:W-:Y:S01]  /*1530*/  LOP3.LUT R0, R0, 0x7f800000, RZ, 0xfc, !PT ;  /* 0x7f80000000007812 */ /* 0x000fe200078efcff */
[----:B------:R-:W-:Y:S06]  /*1540*/  BRA `(.L_x_114) ;  /* 0x0000000000047947 */ /* 0x000fec0003800000 */
.L_x_112:
[----:B------:R-:W-:-:S07]  /*1550*/  LEA R0, R9, R0, 0x17 ;  /* 0x0000000009007211 */ /* 0x000fce00078eb8ff */
.L_x_114:
[----:B------:R-:W-:Y:S05]  /*1560*/  BSYNC.RECONVERGENT B2 ;  /* 0x0000000000027941 */ /* 0x000fea0003800200 */
.L_x_111:
[----:B------:R-:W-:Y:S05]  /*1570*/  BRA `(.L_x_115) ;  /* 0x0000000000207947 */ /* 0x000fea0003800000 */
.L_x_110:
[----:B------:R-:W-:-:S04]  /*1580*/  LOP3.LUT R0, R11, 0x80000000, R10, 0x48, !PT ;  /* 0x800000000b007812 */ /* 0x000fc800078e480a */
[----:B------:R-:W-:Y:S01]  /*1590*/  LOP3.LUT R0, R0, 0x7f800000, RZ, 0xfc, !PT ;  /* 0x7f80000000007812 */ /* 0x000fe200078efcff */
[----:B------:R-:W-:Y:S06]  /*15a0*/  BRA `(.L_x_115) ;  /* 0x0000000000147947 */ /* 0x000fec0003800000 */
.L_x_109:
[----:B------:R-:W-:Y:S01]  /*15b0*/  LOP3.LUT R0, R11, 0x80000000, R10, 0x48, !PT ;  /* 0x800000000b007812 */ /* 0x000fe200078e480a */
[----:B------:R-:W-:Y:S06]  /*15c0*/  BRA `(.L_x_115) ;  /* 0x00000000000c7947 */ /* 0x000fec0003800000 */
.L_x_108:
[----:B------:R-:W0:Y:S01]  /*15d0*/  MUFU.RSQ R0, -QNAN ;  /* 0xffc0000000007908 */ /* 0x000e220000001400 */
[----:B------:R-:W-:Y:S05]  /*15e0*/  BRA `(.L_x_115) ;  /* 0x0000000000047947 */ /* 0x000fea0003800000 */
.L_x_107:
[----:B------:R-:W-:-:S07]  /*15f0*/  FADD.FTZ R0, R0, R3 ;  /* 0x0000000300007221 */ /* 0x000fce0000010000 */
.L_x_115:
[----:B------:R-:W-:Y:S05]  /*1600*/  BSYNC.RECONVERGENT B1 ;  /* 0x0000000000017941 */ /* 0x000fea0003800200 */
.L_x_105:
[----:B------:R-:W-:-:S04]  /*1610*/  IMAD.MOV.U32 R3, RZ, RZ, 0x0 ;  /* 0x00000000ff037424 */ /* 0x000fc800078e00ff */
[----:B0-----:R-:W-:Y:S05]  /*1620*/  RET.REL.NODEC R2 `(_Z19rms_norm_f32_kernelPKfS0_Pfif) ;  /* 0xffffffe802747950 */ /* 0x001fea0003c3ffff */
.L_x_116:
        /* <DEDUP_REMOVED lines=13> */
.L_x_125:


//--------------------- .nv.shared._Z23rms_norm_f16_f32_kernelPK6__halfPKfPfif --------------------------
	.section	.nv.shared._Z23rms_norm_f16_f32_kernelPK6__halfPKfPfif,"aw",@nobits
	.sectionflags	@""
	.align	4
.nv.shared._Z23rms_norm_f16_f32_kernelPK6__halfPKfPfif:
	.zero		1156


//--------------------- .nv.shared.reserved.0     --------------------------
	.section	.nv.shared.reserved.0,"aw",@nobits
	.weak		__nv_reservedSMEM_offset_0_alias
	.size		__nv_reservedSMEM_offset_0_alias, 0, 64
	.other		__nv_reservedSMEM_offset_0_alias,@"STO_CUDA_RESERVED_SHARED STV_DEFAULT"
__nv_reservedSMEM_offset_0_alias:
	.zero		0
	.zero		64


//--------------------- .nv.shared._Z24rms_norm_f32_vec4_kernelPKfS0_Pfif --------------------------
	.section	.nv.shared._Z24rms_norm_f32_vec4_kernelPKfS0_Pfif,"aw",@nobits
	.sectionflags	@""
	.align	4
.nv.shared._Z24rms_norm_f32_vec4_kernelPKfS0_Pfif:
	.zero		1156


//--------------------- .nv.shared._Z19rms_norm_f32_kernelPKfS0_Pfif --------------------------
	.section	.nv.shared._Z19rms_norm_f32_kernelPKfS0_Pfif,"aw",@nobits
	.sectionflags	@""
	.align	4
.nv.shared._Z19rms_norm_f32_kernelPKfS0_Pfif:
	.zero		1156


//--------------------- .nv.constant0._Z23rms_norm_f16_f32_kernelPK6__halfPKfPfif --------------------------
	.section	.nv.constant0._Z23rms_norm_f16_f32_kernelPK6__halfPKfPfif,"a",@progbits
	.sectionflags	@""
	.align	4
.nv.constant0._Z23rms_norm_f16_f32_kernelPK6__halfPKfPfif:
	.zero		928


//--------------------- .nv.constant0._Z24rms_norm_f32_vec4_kernelPKfS0_Pfif --------------------------
	.section	.nv.constant0._Z24rms_norm_f32_vec4_kernelPKfS0_Pfif,"a",@progbits
	.sectionflags	@""
	.align	4
.nv.constant0._Z24rms_norm_f32_vec4_kernelPKfS0_Pfif:
	.zero		928


//--------------------- .nv.constant0._Z19rms_norm_f32_kernelPKfS0_Pfif --------------------------
	.section	.nv.constant0._Z19rms_norm_f32_kernelPKfS0_Pfif,"a",@progbits
	.sectionflags	@""
	.align	4
.nv.constant0._Z19rms_norm_f32_kernelPKfS0_Pfif:
	.zero		928


//--------------------- SYMBOLS --------------------------

	.type		.nv.reservedSmem.offset0,@object
	.size		.nv.reservedSmem.offset0,0x4
	.type		.nv.reservedSmem.cap,@object
	.size		.nv.reservedSmem.cap,0x4
